//
// Generated by NVIDIA NVVM Compiler
//
// Compiler Build ID: CL-36424714
// Cuda compilation tools, release 13.0, V13.0.88
// Based on NVVM 20.0.0
//

.version 9.0
.target sm_100
.address_size 64

	// .globl	_Z11Compute_MinPiS_ji

.visible .entry _Z11Compute_MinPiS_ji(
	.param .u64 .ptr .align 1 _Z11Compute_MinPiS_ji_param_0,
	.param .u64 .ptr .align 1 _Z11Compute_MinPiS_ji_param_1,
	.param .u32 _Z11Compute_MinPiS_ji_param_2,
	.param .u32 _Z11Compute_MinPiS_ji_param_3
)
{
	.reg .pred 	%p<41>;
	.reg .b32 	%r<230>;
	.reg .b64 	%rd<65>;

	ld.param.u64 	%rd4, [_Z11Compute_MinPiS_ji_param_0];
	ld.param.u64 	%rd3, [_Z11Compute_MinPiS_ji_param_1];
	ld.param.u32 	%r146, [_Z11Compute_MinPiS_ji_param_2];
	ld.param.u32 	%r147, [_Z11Compute_MinPiS_ji_param_3];
	cvta.to.global.u64 	%rd1, %rd4;
	mov.u32 	%r148, %ctaid.x;
	mov.u32 	%r149, %ntid.x;
	mul.lo.s32 	%r1, %r148, %r149;
	mov.u32 	%r2, %tid.x;
	add.s32 	%r3, %r1, %r2;
	setp.gt.u32 	%p1, %r3, %r146;
	setp.lt.s32 	%p2, %r147, 1;
	or.pred  	%p3, %p1, %p2;
	@%p3 bra 	$L__BB0_71;
	cvta.to.global.u64 	%rd5, %rd3;
	mul.wide.u32 	%rd6, %r3, 4;
	add.s64 	%rd2, %rd5, %rd6;
	add.s32 	%r4, %r146, 1;
	ld.global.u32 	%r192, [%rd2];
	and.b32  	%r6, %r147, 15;
	setp.lt.u32 	%p4, %r147, 16;
	mov.b32 	%r219, 0;
	@%p4 bra 	$L__BB0_36;
	and.b32  	%r219, %r147, 2147483632;
	neg.s32 	%r190, %r219;
	add.s32 	%r151, %r2, %r146;
	add.s32 	%r189, %r151, %r1;
	shl.b32 	%r152, %r146, 4;
	add.s32 	%r10, %r152, 16;
	shl.b32 	%r153, %r146, 1;
	add.s32 	%r188, %r3, %r153;
	mad.lo.s32 	%r187, %r146, 3, %r3;
	shl.b32 	%r154, %r146, 2;
	add.s32 	%r186, %r3, %r154;
	mad.lo.s32 	%r185, %r146, 5, %r3;
	mad.lo.s32 	%r184, %r146, 6, %r3;
	mad.lo.s32 	%r183, %r146, 7, %r3;
	shl.b32 	%r155, %r146, 3;
	add.s32 	%r182, %r3, %r155;
	mad.lo.s32 	%r181, %r146, 9, %r3;
	mad.lo.s32 	%r180, %r146, 10, %r3;
	mad.lo.s32 	%r179, %r146, 11, %r3;
	mad.lo.s32 	%r178, %r146, 12, %r3;
	mad.lo.s32 	%r177, %r146, 13, %r3;
	mad.lo.s32 	%r176, %r146, 14, %r3;
	mad.lo.s32 	%r175, %r146, 15, %r3;
	add.s32 	%r174, %r3, 7;
$L__BB0_3:
	.pragma "nounroll";
	add.s32 	%r156, %r174, -7;
	mul.wide.u32 	%rd7, %r156, 4;
	add.s64 	%rd8, %rd1, %rd7;
	ld.global.u32 	%r44, [%rd8];
	setp.le.s32 	%p5, %r192, %r44;
	@%p5 bra 	$L__BB0_5;
	st.global.u32 	[%rd2], %r44;
	mov.u32 	%r192, %r44;
$L__BB0_5:
	add.s32 	%r157, %r189, 1;
	mul.wide.u32 	%rd9, %r157, 4;
	add.s64 	%rd10, %rd1, %rd9;
	ld.global.u32 	%r46, [%rd10];
	setp.le.s32 	%p6, %r192, %r46;
	@%p6 bra 	$L__BB0_7;
	st.global.u32 	[%rd2], %r46;
	mov.u32 	%r192, %r46;
$L__BB0_7:
	add.s32 	%r158, %r188, 2;
	mul.wide.u32 	%rd11, %r158, 4;
	add.s64 	%rd12, %rd1, %rd11;
	ld.global.u32 	%r48, [%rd12];
	setp.le.s32 	%p7, %r192, %r48;
	@%p7 bra 	$L__BB0_9;
	st.global.u32 	[%rd2], %r48;
	mov.u32 	%r192, %r48;
$L__BB0_9:
	add.s32 	%r159, %r187, 3;
	mul.wide.u32 	%rd13, %r159, 4;
	add.s64 	%rd14, %rd1, %rd13;
	ld.global.u32 	%r50, [%rd14];
	setp.le.s32 	%p8, %r192, %r50;
	@%p8 bra 	$L__BB0_11;
	st.global.u32 	[%rd2], %r50;
	mov.u32 	%r192, %r50;
$L__BB0_11:
	add.s32 	%r160, %r186, 4;
	mul.wide.u32 	%rd15, %r160, 4;
	add.s64 	%rd16, %rd1, %rd15;
	ld.global.u32 	%r52, [%rd16];
	setp.le.s32 	%p9, %r192, %r52;
	@%p9 bra 	$L__BB0_13;
	st.global.u32 	[%rd2], %r52;
	mov.u32 	%r192, %r52;
$L__BB0_13:
	add.s32 	%r161, %r185, 5;
	mul.wide.u32 	%rd17, %r161, 4;
	add.s64 	%rd18, %rd1, %rd17;
	ld.global.u32 	%r54, [%rd18];
	setp.le.s32 	%p10, %r192, %r54;
	@%p10 bra 	$L__BB0_15;
	st.global.u32 	[%rd2], %r54;
	mov.u32 	%r192, %r54;
$L__BB0_15:
	add.s32 	%r162, %r184, 6;
	mul.wide.u32 	%rd19, %r162, 4;
	add.s64 	%rd20, %rd1, %rd19;
	ld.global.u32 	%r56, [%rd20];
	setp.le.s32 	%p11, %r192, %r56;
	@%p11 bra 	$L__BB0_17;
	st.global.u32 	[%rd2], %r56;
	mov.u32 	%r192, %r56;
$L__BB0_17:
	add.s32 	%r163, %r183, 7;
	mul.wide.u32 	%rd21, %r163, 4;
	add.s64 	%rd22, %rd1, %rd21;
	ld.global.u32 	%r58, [%rd22];
	setp.le.s32 	%p12, %r192, %r58;
	@%p12 bra 	$L__BB0_19;
	st.global.u32 	[%rd2], %r58;
	mov.u32 	%r192, %r58;
$L__BB0_19:
	add.s32 	%r164, %r182, 8;
	mul.wide.u32 	%rd23, %r164, 4;
	add.s64 	%rd24, %rd1, %rd23;
	ld.global.u32 	%r60, [%rd24];
	setp.le.s32 	%p13, %r192, %r60;
	@%p13 bra 	$L__BB0_21;
	st.global.u32 	[%rd2], %r60;
	mov.u32 	%r192, %r60;
$L__BB0_21:
	add.s32 	%r165, %r181, 9;
	mul.wide.u32 	%rd25, %r165, 4;
	add.s64 	%rd26, %rd1, %rd25;
	ld.global.u32 	%r62, [%rd26];
	setp.le.s32 	%p14, %r192, %r62;
	@%p14 bra 	$L__BB0_23;
	st.global.u32 	[%rd2], %r62;
	mov.u32 	%r192, %r62;
$L__BB0_23:
	add.s32 	%r166, %r180, 10;
	mul.wide.u32 	%rd27, %r166, 4;
	add.s64 	%rd28, %rd1, %rd27;
	ld.global.u32 	%r64, [%rd28];
	setp.le.s32 	%p15, %r192, %r64;
	@%p15 bra 	$L__BB0_25;
	st.global.u32 	[%rd2], %r64;
	mov.u32 	%r192, %r64;
$L__BB0_25:
	add.s32 	%r167, %r179, 11;
	mul.wide.u32 	%rd29, %r167, 4;
	add.s64 	%rd30, %rd1, %rd29;
	ld.global.u32 	%r66, [%rd30];
	setp.le.s32 	%p16, %r192, %r66;
	@%p16 bra 	$L__BB0_27;
	st.global.u32 	[%rd2], %r66;
	mov.u32 	%r192, %r66;
$L__BB0_27:
	add.s32 	%r168, %r178, 12;
	mul.wide.u32 	%rd31, %r168, 4;
	add.s64 	%rd32, %rd1, %rd31;
	ld.global.u32 	%r68, [%rd32];
	setp.le.s32 	%p17, %r192, %r68;
	@%p17 bra 	$L__BB0_29;
	st.global.u32 	[%rd2], %r68;
	mov.u32 	%r192, %r68;
$L__BB0_29:
	add.s32 	%r169, %r177, 13;
	mul.wide.u32 	%rd33, %r169, 4;
	add.s64 	%rd34, %rd1, %rd33;
	ld.global.u32 	%r70, [%rd34];
	setp.le.s32 	%p18, %r192, %r70;
	@%p18 bra 	$L__BB0_31;
	st.global.u32 	[%rd2], %r70;
	mov.u32 	%r192, %r70;
$L__BB0_31:
	add.s32 	%r170, %r176, 14;
	mul.wide.u32 	%rd35, %r170, 4;
	add.s64 	%rd36, %rd1, %rd35;
	ld.global.u32 	%r72, [%rd36];
	setp.le.s32 	%p19, %r192, %r72;
	@%p19 bra 	$L__BB0_33;
	st.global.u32 	[%rd2], %r72;
	mov.u32 	%r192, %r72;
$L__BB0_33:
	add.s32 	%r171, %r175, 15;
	mul.wide.u32 	%rd37, %r171, 4;
	add.s64 	%rd38, %rd1, %rd37;
	ld.global.u32 	%r74, [%rd38];
	setp.le.s32 	%p20, %r192, %r74;
	@%p20 bra 	$L__BB0_35;
	st.global.u32 	[%rd2], %r74;
	mov.u32 	%r192, %r74;
$L__BB0_35:
	add.s32 	%r190, %r190, 16;
	add.s32 	%r189, %r189, %r10;
	add.s32 	%r188, %r188, %r10;
	add.s32 	%r187, %r187, %r10;
	add.s32 	%r186, %r186, %r10;
	add.s32 	%r185, %r185, %r10;
	add.s32 	%r184, %r184, %r10;
	add.s32 	%r183, %r183, %r10;
	add.s32 	%r182, %r182, %r10;
	add.s32 	%r181, %r181, %r10;
	add.s32 	%r180, %r180, %r10;
	add.s32 	%r179, %r179, %r10;
	add.s32 	%r178, %r178, %r10;
	add.s32 	%r177, %r177, %r10;
	add.s32 	%r176, %r176, %r10;
	add.s32 	%r175, %r175, %r10;
	add.s32 	%r174, %r174, %r10;
	setp.ne.s32 	%p21, %r190, 0;
	@%p21 bra 	$L__BB0_3;
$L__BB0_36:
	setp.eq.s32 	%p22, %r6, 0;
	@%p22 bra 	$L__BB0_71;
	and.b32  	%r95, %r147, 7;
	setp.lt.u32 	%p23, %r6, 8;
	@%p23 bra 	$L__BB0_55;
	mad.lo.s32 	%r96, %r219, %r4, %r3;
	mul.wide.u32 	%rd39, %r96, 4;
	add.s64 	%rd40, %rd1, %rd39;
	ld.global.u32 	%r97, [%rd40];
	setp.le.s32 	%p24, %r192, %r97;
	@%p24 bra 	$L__BB0_40;
	st.global.u32 	[%rd2], %r97;
	mov.u32 	%r192, %r97;
$L__BB0_40:
	add.s32 	%r99, %r96, %r4;
	mul.wide.u32 	%rd41, %r99, 4;
	add.s64 	%rd42, %rd1, %rd41;
	ld.global.u32 	%r100, [%rd42];
	setp.le.s32 	%p25, %r192, %r100;
	@%p25 bra 	$L__BB0_42;
	st.global.u32 	[%rd2], %r100;
	mov.u32 	%r192, %r100;
$L__BB0_42:
	add.s32 	%r102, %r99, %r4;
	mul.wide.u32 	%rd43, %r102, 4;
	add.s64 	%rd44, %rd1, %rd43;
	ld.global.u32 	%r103, [%rd44];
	setp.le.s32 	%p26, %r192, %r103;
	@%p26 bra 	$L__BB0_44;
	st.global.u32 	[%rd2], %r103;
	mov.u32 	%r192, %r103;
$L__BB0_44:
	add.s32 	%r105, %r102, %r4;
	mul.wide.u32 	%rd45, %r105, 4;
	add.s64 	%rd46, %rd1, %rd45;
	ld.global.u32 	%r106, [%rd46];
	setp.le.s32 	%p27, %r192, %r106;
	@%p27 bra 	$L__BB0_46;
	st.global.u32 	[%rd2], %r106;
	mov.u32 	%r192, %r106;
$L__BB0_46:
	add.s32 	%r108, %r105, %r4;
	mul.wide.u32 	%rd47, %r108, 4;
	add.s64 	%rd48, %rd1, %rd47;
	ld.global.u32 	%r109, [%rd48];
	setp.le.s32 	%p28, %r192, %r109;
	@%p28 bra 	$L__BB0_48;
	st.global.u32 	[%rd2], %r109;
	mov.u32 	%r192, %r109;
$L__BB0_48:
	add.s32 	%r111, %r108, %r4;
	mul.wide.u32 	%rd49, %r111, 4;
	add.s64 	%rd50, %rd1, %rd49;
	ld.global.u32 	%r112, [%rd50];
	setp.le.s32 	%p29, %r192, %r112;
	@%p29 bra 	$L__BB0_50;
	st.global.u32 	[%rd2], %r112;
	mov.u32 	%r192, %r112;
$L__BB0_50:
	add.s32 	%r114, %r111, %r4;
	mul.wide.u32 	%rd51, %r114, 4;
	add.s64 	%rd52, %rd1, %rd51;
	ld.global.u32 	%r115, [%rd52];
	setp.le.s32 	%p30, %r192, %r115;
	@%p30 bra 	$L__BB0_52;
	st.global.u32 	[%rd2], %r115;
	mov.u32 	%r192, %r115;
$L__BB0_52:
	add.s32 	%r172, %r114, %r4;
	mul.wide.u32 	%rd53, %r172, 4;
	add.s64 	%rd54, %rd1, %rd53;
	ld.global.u32 	%r117, [%rd54];
	setp.le.s32 	%p31, %r192, %r117;
	@%p31 bra 	$L__BB0_54;
	st.global.u32 	[%rd2], %r117;
	mov.u32 	%r192, %r117;
$L__BB0_54:
	add.s32 	%r219, %r219, 8;
$L__BB0_55:
	setp.eq.s32 	%p32, %r95, 0;
	@%p32 bra 	$L__BB0_71;
	and.b32  	%r122, %r147, 3;
	setp.lt.u32 	%p33, %r95, 4;
	@%p33 bra 	$L__BB0_66;
	mad.lo.s32 	%r123, %r219, %r4, %r3;
	mul.wide.u32 	%rd55, %r123, 4;
	add.s64 	%rd56, %rd1, %rd55;
	ld.global.u32 	%r124, [%rd56];
	setp.le.s32 	%p34, %r192, %r124;
	@%p34 bra 	$L__BB0_59;
	st.global.u32 	[%rd2], %r124;
	mov.u32 	%r192, %r124;
$L__BB0_59:
	add.s32 	%r126, %r123, %r4;
	mul.wide.u32 	%rd57, %r126, 4;
	add.s64 	%rd58, %rd1, %rd57;
	ld.global.u32 	%r127, [%rd58];
	setp.le.s32 	%p35, %r192, %r127;
	@%p35 bra 	$L__BB0_61;
	st.global.u32 	[%rd2], %r127;
	mov.u32 	%r192, %r127;
$L__BB0_61:
	add.s32 	%r129, %r126, %r4;
	mul.wide.u32 	%rd59, %r129, 4;
	add.s64 	%rd60, %rd1, %rd59;
	ld.global.u32 	%r130, [%rd60];
	setp.le.s32 	%p36, %r192, %r130;
	@%p36 bra 	$L__BB0_63;
	st.global.u32 	[%rd2], %r130;
	mov.u32 	%r192, %r130;
$L__BB0_63:
	add.s32 	%r173, %r129, %r4;
	mul.wide.u32 	%rd61, %r173, 4;
	add.s64 	%rd62, %rd1, %rd61;
	ld.global.u32 	%r132, [%rd62];
	setp.le.s32 	%p37, %r192, %r132;
	@%p37 bra 	$L__BB0_65;
	st.global.u32 	[%rd2], %r132;
	mov.u32 	%r192, %r132;
$L__BB0_65:
	add.s32 	%r219, %r219, 4;
$L__BB0_66:
	setp.eq.s32 	%p38, %r122, 0;
	@%p38 bra 	$L__BB0_71;
	mad.lo.s32 	%r227, %r219, %r4, %r3;
	neg.s32 	%r226, %r122;
$L__BB0_68:
	.pragma "nounroll";
	mul.wide.u32 	%rd63, %r227, 4;
	add.s64 	%rd64, %rd1, %rd63;
	ld.global.u32 	%r142, [%rd64];
	setp.le.s32 	%p39, %r192, %r142;
	@%p39 bra 	$L__BB0_70;
	st.global.u32 	[%rd2], %r142;
	mov.u32 	%r192, %r142;
$L__BB0_70:
	add.s32 	%r227, %r227, %r4;
	add.s32 	%r226, %r226, 1;
	setp.ne.s32 	%p40, %r226, 0;
	@%p40 bra 	$L__BB0_68;
$L__BB0_71:
	ret;

}
	// .globl	_Z10Compute_OrPbS_ji
.visible .entry _Z10Compute_OrPbS_ji(
	.param .u64 .ptr .align 1 _Z10Compute_OrPbS_ji_param_0,
	.param .u64 .ptr .align 1 _Z10Compute_OrPbS_ji_param_1,
	.param .u32 _Z10Compute_OrPbS_ji_param_2,
	.param .u32 _Z10Compute_OrPbS_ji_param_3
)
{
	.reg .pred 	%p<41>;
	.reg .b16 	%rs<59>;
	.reg .b32 	%r<132>;
	.reg .b64 	%rd<65>;

	ld.param.u64 	%rd4, [_Z10Compute_OrPbS_ji_param_0];
	ld.param.u64 	%rd3, [_Z10Compute_OrPbS_ji_param_1];
	ld.param.u32 	%r82, [_Z10Compute_OrPbS_ji_param_2];
	ld.param.u32 	%r83, [_Z10Compute_OrPbS_ji_param_3];
	cvta.to.global.u64 	%rd1, %rd4;
	mov.u32 	%r84, %ctaid.x;
	mov.u32 	%r85, %ntid.x;
	mul.lo.s32 	%r1, %r84, %r85;
	mov.u32 	%r2, %tid.x;
	add.s32 	%r3, %r1, %r2;
	setp.gt.u32 	%p1, %r3, %r82;
	setp.lt.s32 	%p2, %r83, 1;
	or.pred  	%p3, %p1, %p2;
	@%p3 bra 	$L__BB1_71;
	cvta.to.global.u64 	%rd5, %rd3;
	add.s32 	%r4, %r82, 1;
	cvt.u64.u32 	%rd6, %r3;
	add.s64 	%rd2, %rd5, %rd6;
	and.b32  	%r5, %r83, 15;
	setp.lt.u32 	%p4, %r83, 16;
	mov.b32 	%r128, 0;
	@%p4 bra 	$L__BB1_36;
	and.b32  	%r128, %r83, 2147483632;
	neg.s32 	%r126, %r128;
	add.s32 	%r87, %r2, %r82;
	add.s32 	%r125, %r87, %r1;
	shl.b32 	%r88, %r82, 4;
	add.s32 	%r9, %r88, 16;
	shl.b32 	%r89, %r82, 1;
	add.s32 	%r124, %r3, %r89;
	mad.lo.s32 	%r123, %r82, 3, %r3;
	shl.b32 	%r90, %r82, 2;
	add.s32 	%r122, %r3, %r90;
	mad.lo.s32 	%r121, %r82, 5, %r3;
	mad.lo.s32 	%r120, %r82, 6, %r3;
	mad.lo.s32 	%r119, %r82, 7, %r3;
	shl.b32 	%r91, %r82, 3;
	add.s32 	%r118, %r3, %r91;
	mad.lo.s32 	%r117, %r82, 9, %r3;
	mad.lo.s32 	%r116, %r82, 10, %r3;
	mad.lo.s32 	%r115, %r82, 11, %r3;
	mad.lo.s32 	%r114, %r82, 12, %r3;
	mad.lo.s32 	%r113, %r82, 13, %r3;
	mad.lo.s32 	%r112, %r82, 14, %r3;
	mad.lo.s32 	%r111, %r82, 15, %r3;
	add.s32 	%r110, %r3, 7;
$L__BB1_3:
	.pragma "nounroll";
	add.s32 	%r92, %r110, -7;
	cvt.u64.u32 	%rd7, %r92;
	add.s64 	%rd8, %rd1, %rd7;
	ld.global.u8 	%rs1, [%rd8];
	setp.ne.s16 	%p5, %rs1, 1;
	@%p5 bra 	$L__BB1_5;
	mov.b16 	%rs2, 1;
	st.global.u8 	[%rd2], %rs2;
$L__BB1_5:
	add.s32 	%r93, %r125, 1;
	cvt.u64.u32 	%rd9, %r93;
	add.s64 	%rd10, %rd1, %rd9;
	ld.global.u8 	%rs3, [%rd10];
	setp.ne.s16 	%p6, %rs3, 1;
	@%p6 bra 	$L__BB1_7;
	mov.b16 	%rs4, 1;
	st.global.u8 	[%rd2], %rs4;
$L__BB1_7:
	add.s32 	%r94, %r124, 2;
	cvt.u64.u32 	%rd11, %r94;
	add.s64 	%rd12, %rd1, %rd11;
	ld.global.u8 	%rs5, [%rd12];
	setp.ne.s16 	%p7, %rs5, 1;
	@%p7 bra 	$L__BB1_9;
	mov.b16 	%rs6, 1;
	st.global.u8 	[%rd2], %rs6;
$L__BB1_9:
	add.s32 	%r95, %r123, 3;
	cvt.u64.u32 	%rd13, %r95;
	add.s64 	%rd14, %rd1, %rd13;
	ld.global.u8 	%rs7, [%rd14];
	setp.ne.s16 	%p8, %rs7, 1;
	@%p8 bra 	$L__BB1_11;
	mov.b16 	%rs8, 1;
	st.global.u8 	[%rd2], %rs8;
$L__BB1_11:
	add.s32 	%r96, %r122, 4;
	cvt.u64.u32 	%rd15, %r96;
	add.s64 	%rd16, %rd1, %rd15;
	ld.global.u8 	%rs9, [%rd16];
	setp.ne.s16 	%p9, %rs9, 1;
	@%p9 bra 	$L__BB1_13;
	mov.b16 	%rs10, 1;
	st.global.u8 	[%rd2], %rs10;
$L__BB1_13:
	add.s32 	%r97, %r121, 5;
	cvt.u64.u32 	%rd17, %r97;
	add.s64 	%rd18, %rd1, %rd17;
	ld.global.u8 	%rs11, [%rd18];
	setp.ne.s16 	%p10, %rs11, 1;
	@%p10 bra 	$L__BB1_15;
	mov.b16 	%rs12, 1;
	st.global.u8 	[%rd2], %rs12;
$L__BB1_15:
	add.s32 	%r98, %r120, 6;
	cvt.u64.u32 	%rd19, %r98;
	add.s64 	%rd20, %rd1, %rd19;
	ld.global.u8 	%rs13, [%rd20];
	setp.ne.s16 	%p11, %rs13, 1;
	@%p11 bra 	$L__BB1_17;
	mov.b16 	%rs14, 1;
	st.global.u8 	[%rd2], %rs14;
$L__BB1_17:
	add.s32 	%r99, %r119, 7;
	cvt.u64.u32 	%rd21, %r99;
	add.s64 	%rd22, %rd1, %rd21;
	ld.global.u8 	%rs15, [%rd22];
	setp.ne.s16 	%p12, %rs15, 1;
	@%p12 bra 	$L__BB1_19;
	mov.b16 	%rs16, 1;
	st.global.u8 	[%rd2], %rs16;
$L__BB1_19:
	add.s32 	%r100, %r118, 8;
	cvt.u64.u32 	%rd23, %r100;
	add.s64 	%rd24, %rd1, %rd23;
	ld.global.u8 	%rs17, [%rd24];
	setp.ne.s16 	%p13, %rs17, 1;
	@%p13 bra 	$L__BB1_21;
	mov.b16 	%rs18, 1;
	st.global.u8 	[%rd2], %rs18;
$L__BB1_21:
	add.s32 	%r101, %r117, 9;
	cvt.u64.u32 	%rd25, %r101;
	add.s64 	%rd26, %rd1, %rd25;
	ld.global.u8 	%rs19, [%rd26];
	setp.ne.s16 	%p14, %rs19, 1;
	@%p14 bra 	$L__BB1_23;
	mov.b16 	%rs20, 1;
	st.global.u8 	[%rd2], %rs20;
$L__BB1_23:
	add.s32 	%r102, %r116, 10;
	cvt.u64.u32 	%rd27, %r102;
	add.s64 	%rd28, %rd1, %rd27;
	ld.global.u8 	%rs21, [%rd28];
	setp.ne.s16 	%p15, %rs21, 1;
	@%p15 bra 	$L__BB1_25;
	mov.b16 	%rs22, 1;
	st.global.u8 	[%rd2], %rs22;
$L__BB1_25:
	add.s32 	%r103, %r115, 11;
	cvt.u64.u32 	%rd29, %r103;
	add.s64 	%rd30, %rd1, %rd29;
	ld.global.u8 	%rs23, [%rd30];
	setp.ne.s16 	%p16, %rs23, 1;
	@%p16 bra 	$L__BB1_27;
	mov.b16 	%rs24, 1;
	st.global.u8 	[%rd2], %rs24;
$L__BB1_27:
	add.s32 	%r104, %r114, 12;
	cvt.u64.u32 	%rd31, %r104;
	add.s64 	%rd32, %rd1, %rd31;
	ld.global.u8 	%rs25, [%rd32];
	setp.ne.s16 	%p17, %rs25, 1;
	@%p17 bra 	$L__BB1_29;
	mov.b16 	%rs26, 1;
	st.global.u8 	[%rd2], %rs26;
$L__BB1_29:
	add.s32 	%r105, %r113, 13;
	cvt.u64.u32 	%rd33, %r105;
	add.s64 	%rd34, %rd1, %rd33;
	ld.global.u8 	%rs27, [%rd34];
	setp.ne.s16 	%p18, %rs27, 1;
	@%p18 bra 	$L__BB1_31;
	mov.b16 	%rs28, 1;
	st.global.u8 	[%rd2], %rs28;
$L__BB1_31:
	add.s32 	%r106, %r112, 14;
	cvt.u64.u32 	%rd35, %r106;
	add.s64 	%rd36, %rd1, %rd35;
	ld.global.u8 	%rs29, [%rd36];
	setp.ne.s16 	%p19, %rs29, 1;
	@%p19 bra 	$L__BB1_33;
	mov.b16 	%rs30, 1;
	st.global.u8 	[%rd2], %rs30;
$L__BB1_33:
	add.s32 	%r107, %r111, 15;
	cvt.u64.u32 	%rd37, %r107;
	add.s64 	%rd38, %rd1, %rd37;
	ld.global.u8 	%rs31, [%rd38];
	setp.ne.s16 	%p20, %rs31, 1;
	@%p20 bra 	$L__BB1_35;
	mov.b16 	%rs32, 1;
	st.global.u8 	[%rd2], %rs32;
$L__BB1_35:
	add.s32 	%r126, %r126, 16;
	add.s32 	%r125, %r125, %r9;
	add.s32 	%r124, %r124, %r9;
	add.s32 	%r123, %r123, %r9;
	add.s32 	%r122, %r122, %r9;
	add.s32 	%r121, %r121, %r9;
	add.s32 	%r120, %r120, %r9;
	add.s32 	%r119, %r119, %r9;
	add.s32 	%r118, %r118, %r9;
	add.s32 	%r117, %r117, %r9;
	add.s32 	%r116, %r116, %r9;
	add.s32 	%r115, %r115, %r9;
	add.s32 	%r114, %r114, %r9;
	add.s32 	%r113, %r113, %r9;
	add.s32 	%r112, %r112, %r9;
	add.s32 	%r111, %r111, %r9;
	add.s32 	%r110, %r110, %r9;
	setp.ne.s32 	%p21, %r126, 0;
	@%p21 bra 	$L__BB1_3;
$L__BB1_36:
	setp.eq.s32 	%p22, %r5, 0;
	@%p22 bra 	$L__BB1_71;
	and.b32  	%r60, %r83, 7;
	setp.lt.u32 	%p23, %r5, 8;
	@%p23 bra 	$L__BB1_55;
	mad.lo.s32 	%r61, %r128, %r4, %r3;
	cvt.u64.u32 	%rd39, %r61;
	add.s64 	%rd40, %rd1, %rd39;
	ld.global.u8 	%rs33, [%rd40];
	setp.ne.s16 	%p24, %rs33, 1;
	@%p24 bra 	$L__BB1_40;
	mov.b16 	%rs34, 1;
	st.global.u8 	[%rd2], %rs34;
$L__BB1_40:
	add.s32 	%r62, %r61, %r4;
	cvt.u64.u32 	%rd41, %r62;
	add.s64 	%rd42, %rd1, %rd41;
	ld.global.u8 	%rs35, [%rd42];
	setp.ne.s16 	%p25, %rs35, 1;
	@%p25 bra 	$L__BB1_42;
	mov.b16 	%rs36, 1;
	st.global.u8 	[%rd2], %rs36;
$L__BB1_42:
	add.s32 	%r63, %r62, %r4;
	cvt.u64.u32 	%rd43, %r63;
	add.s64 	%rd44, %rd1, %rd43;
	ld.global.u8 	%rs37, [%rd44];
	setp.ne.s16 	%p26, %rs37, 1;
	@%p26 bra 	$L__BB1_44;
	mov.b16 	%rs38, 1;
	st.global.u8 	[%rd2], %rs38;
$L__BB1_44:
	add.s32 	%r64, %r63, %r4;
	cvt.u64.u32 	%rd45, %r64;
	add.s64 	%rd46, %rd1, %rd45;
	ld.global.u8 	%rs39, [%rd46];
	setp.ne.s16 	%p27, %rs39, 1;
	@%p27 bra 	$L__BB1_46;
	mov.b16 	%rs40, 1;
	st.global.u8 	[%rd2], %rs40;
$L__BB1_46:
	add.s32 	%r65, %r64, %r4;
	cvt.u64.u32 	%rd47, %r65;
	add.s64 	%rd48, %rd1, %rd47;
	ld.global.u8 	%rs41, [%rd48];
	setp.ne.s16 	%p28, %rs41, 1;
	@%p28 bra 	$L__BB1_48;
	mov.b16 	%rs42, 1;
	st.global.u8 	[%rd2], %rs42;
$L__BB1_48:
	add.s32 	%r66, %r65, %r4;
	cvt.u64.u32 	%rd49, %r66;
	add.s64 	%rd50, %rd1, %rd49;
	ld.global.u8 	%rs43, [%rd50];
	setp.ne.s16 	%p29, %rs43, 1;
	@%p29 bra 	$L__BB1_50;
	mov.b16 	%rs44, 1;
	st.global.u8 	[%rd2], %rs44;
$L__BB1_50:
	add.s32 	%r67, %r66, %r4;
	cvt.u64.u32 	%rd51, %r67;
	add.s64 	%rd52, %rd1, %rd51;
	ld.global.u8 	%rs45, [%rd52];
	setp.ne.s16 	%p30, %rs45, 1;
	@%p30 bra 	$L__BB1_52;
	mov.b16 	%rs46, 1;
	st.global.u8 	[%rd2], %rs46;
$L__BB1_52:
	add.s32 	%r108, %r67, %r4;
	cvt.u64.u32 	%rd53, %r108;
	add.s64 	%rd54, %rd1, %rd53;
	ld.global.u8 	%rs47, [%rd54];
	setp.ne.s16 	%p31, %rs47, 1;
	@%p31 bra 	$L__BB1_54;
	mov.b16 	%rs48, 1;
	st.global.u8 	[%rd2], %rs48;
$L__BB1_54:
	add.s32 	%r128, %r128, 8;
$L__BB1_55:
	setp.eq.s32 	%p32, %r60, 0;
	@%p32 bra 	$L__BB1_71;
	and.b32  	%r70, %r83, 3;
	setp.lt.u32 	%p33, %r60, 4;
	@%p33 bra 	$L__BB1_66;
	mad.lo.s32 	%r71, %r128, %r4, %r3;
	cvt.u64.u32 	%rd55, %r71;
	add.s64 	%rd56, %rd1, %rd55;
	ld.global.u8 	%rs49, [%rd56];
	setp.ne.s16 	%p34, %rs49, 1;
	@%p34 bra 	$L__BB1_59;
	mov.b16 	%rs50, 1;
	st.global.u8 	[%rd2], %rs50;
$L__BB1_59:
	add.s32 	%r72, %r71, %r4;
	cvt.u64.u32 	%rd57, %r72;
	add.s64 	%rd58, %rd1, %rd57;
	ld.global.u8 	%rs51, [%rd58];
	setp.ne.s16 	%p35, %rs51, 1;
	@%p35 bra 	$L__BB1_61;
	mov.b16 	%rs52, 1;
	st.global.u8 	[%rd2], %rs52;
$L__BB1_61:
	add.s32 	%r73, %r72, %r4;
	cvt.u64.u32 	%rd59, %r73;
	add.s64 	%rd60, %rd1, %rd59;
	ld.global.u8 	%rs53, [%rd60];
	setp.ne.s16 	%p36, %rs53, 1;
	@%p36 bra 	$L__BB1_63;
	mov.b16 	%rs54, 1;
	st.global.u8 	[%rd2], %rs54;
$L__BB1_63:
	add.s32 	%r109, %r73, %r4;
	cvt.u64.u32 	%rd61, %r109;
	add.s64 	%rd62, %rd1, %rd61;
	ld.global.u8 	%rs55, [%rd62];
	setp.ne.s16 	%p37, %rs55, 1;
	@%p37 bra 	$L__BB1_65;
	mov.b16 	%rs56, 1;
	st.global.u8 	[%rd2], %rs56;
$L__BB1_65:
	add.s32 	%r128, %r128, 4;
$L__BB1_66:
	setp.eq.s32 	%p38, %r70, 0;
	@%p38 bra 	$L__BB1_71;
	mad.lo.s32 	%r131, %r128, %r4, %r3;
	neg.s32 	%r130, %r70;
$L__BB1_68:
	.pragma "nounroll";
	cvt.u64.u32 	%rd63, %r131;
	add.s64 	%rd64, %rd1, %rd63;
	ld.global.u8 	%rs57, [%rd64];
	setp.ne.s16 	%p39, %rs57, 1;
	@%p39 bra 	$L__BB1_70;
	mov.b16 	%rs58, 1;
	st.global.u8 	[%rd2], %rs58;
$L__BB1_70:
	add.s32 	%r131, %r131, %r4;
	add.s32 	%r130, %r130, 1;
	setp.ne.s32 	%p40, %r130, 0;
	@%p40 bra 	$L__BB1_68;
$L__BB1_71:
	ret;

}
	// .globl	_Z13accumulate_bcjPdS_Pij
.visible .entry _Z13accumulate_bcjPdS_Pij(
	.param .u32 _Z13accumulate_bcjPdS_Pij_param_0,
	.param .u64 .ptr .align 1 _Z13accumulate_bcjPdS_Pij_param_1,
	.param .u64 .ptr .align 1 _Z13accumulate_bcjPdS_Pij_param_2,
	.param .u64 .ptr .align 1 _Z13accumulate_bcjPdS_Pij_param_3,
	.param .u32 _Z13accumulate_bcjPdS_Pij_param_4
)
{
	.reg .pred 	%p<5>;
	.reg .b32 	%r<8>;
	.reg .b64 	%rd<12>;
	.reg .b64 	%fd<4>;

	ld.param.u32 	%r2, [_Z13accumulate_bcjPdS_Pij_param_0];
	ld.param.u64 	%rd1, [_Z13accumulate_bcjPdS_Pij_param_1];
	ld.param.u64 	%rd2, [_Z13accumulate_bcjPdS_Pij_param_2];
	ld.param.u64 	%rd3, [_Z13accumulate_bcjPdS_Pij_param_3];
	ld.param.u32 	%r3, [_Z13accumulate_bcjPdS_Pij_param_4];
	mov.u32 	%r4, %ctaid.x;
	mov.u32 	%r5, %ntid.x;
	mov.u32 	%r6, %tid.x;
	mad.lo.s32 	%r1, %r4, %r5, %r6;
	setp.ge.u32 	%p1, %r1, %r2;
	setp.eq.s32 	%p2, %r1, %r3;
	or.pred  	%p3, %p1, %p2;
	@%p3 bra 	$L__BB2_3;
	cvta.to.global.u64 	%rd4, %rd3;
	mul.wide.u32 	%rd5, %r1, 4;
	add.s64 	%rd6, %rd4, %rd5;
	ld.global.u32 	%r7, [%rd6];
	setp.eq.s32 	%p4, %r7, -1;
	@%p4 bra 	$L__BB2_3;
	cvta.to.global.u64 	%rd7, %rd1;
	mul.wide.u32 	%rd8, %r1, 8;
	add.s64 	%rd9, %rd7, %rd8;
	ld.global.f64 	%fd1, [%rd9];
	cvta.to.global.u64 	%rd10, %rd2;
	add.s64 	%rd11, %rd10, %rd8;
	ld.global.f64 	%fd2, [%rd11];
	fma.rn.f64 	%fd3, %fd1, 0d3FE0000000000000, %fd2;
	st.global.f64 	[%rd11], %fd3;
$L__BB2_3:
	ret;

}


// ===== COMPILED SASS (sm_100) =====

	.target	sm_100

	.elftype	@"ET_EXEC"


//--------------------- .note.nv.tkinfo           --------------------------
	.section	.note.nv.tkinfo,"",@"SHT_NOTE"
	.sectionflags	@"SHF_NOTE_NV_TKINFO"
	.tkinfo
        /*0018*/ 	.word	0x00000002
        /*0030*/ 	.string	""
        /*0030*/ 	.string	"ptxas"
        /*0030*/ 	.string	"Cuda compilation tools, release 13.0, V13.0.88"
        /*0030*/ 	.string	"Build cuda_13.0.r13.0/compiler.36424714_0"
        /*0030*/ 	.string	"-arch sm_100 -m 64 "



//--------------------- .note.nv.cuinfo           --------------------------
	.section	.note.nv.cuinfo,"",@"SHT_NOTE"
	.sectionflags	@"SHF_NOTE_NV_CUINFO"
        /*0018*/ 	.short	0x0002
        /*001a*/ 	.short	0x0064
        /*001c*/ 	.short	0x0082
	.zero		2


//--------------------- .nv.info                  --------------------------
	.section	.nv.info,"",@"SHT_CUDA_INFO"
	.align	4


	//----- nvinfo : EIATTR_REGCOUNT
	.align		4
        /*0000*/ 	.byte	0x04, 0x2f
        /*0002*/ 	.short	(.L_1 - .L_0)
	.align		4
.L_0:
        /*0004*/ 	.word	index@(_Z11Compute_MinPiS_ji)
        /*0008*/ 	.word	0x00000020


	//----- nvinfo : EIATTR_FRAME_SIZE
	.align		4
.L_1:
        /*000c*/ 	.byte	0x04, 0x11
        /*000e*/ 	.short	(.L_3 - .L_2)
	.align		4
.L_2:
        /*0010*/ 	.word	index@(_Z11Compute_MinPiS_ji)
        /*0014*/ 	.word	0x00000000


	//----- nvinfo : EIATTR_REGCOUNT
	.align		4
.L_3:
        /*0018*/ 	.byte	0x04, 0x2f
        /*001a*/ 	.short	(.L_5 - .L_4)
	.align		4
.L_4:
        /*001c*/ 	.word	index@(_Z10Compute_OrPbS_ji)
        /*0020*/ 	.word	0x00000020


	//----- nvinfo : EIATTR_FRAME_SIZE
	.align		4
.L_5:
        /*0024*/ 	.byte	0x04, 0x11
        /*0026*/ 	.short	(.L_7 - .L_6)
	.align		4
.L_6:
        /*0028*/ 	.word	index@(_Z10Compute_OrPbS_ji)
        /*002c*/ 	.word	0x00000000


	//----- nvinfo : EIATTR_REGCOUNT
	.align		4
.L_7:
        /*0030*/ 	.byte	0x04, 0x2f
        /*0032*/ 	.short	(.L_9 - .L_8)
	.align		4
.L_8:
        /*0034*/ 	.word	index@(_Z13accumulate_bcjPdS_Pij)
        /*0038*/ 	.word	0x0000000a


	//----- nvinfo : EIATTR_FRAME_SIZE
	.align		4
.L_9:
        /*003c*/ 	.byte	0x04, 0x11
        /*003e*/ 	.short	(.L_11 - .L_10)
	.align		4
.L_10:
        /*0040*/ 	.word	index@(_Z13accumulate_bcjPdS_Pij)
        /*0044*/ 	.word	0x00000000


	//----- nvinfo : EIATTR_MIN_STACK_SIZE
	.align		4
.L_11:
        /*0048*/ 	.byte	0x04, 0x12
        /*004a*/ 	.short	(.L_13 - .L_12)
	.align		4
.L_12:
        /*004c*/ 	.word	index@(_Z13accumulate_bcjPdS_Pij)
        /*0050*/ 	.word	0x00000000


	//----- nvinfo : EIATTR_MIN_STACK_SIZE
	.align		4
.L_13:
        /*0054*/ 	.byte	0x04, 0x12
        /*0056*/ 	.short	(.L_15 - .L_14)
	.align		4
.L_14:
        /*0058*/ 	.word	index@(_Z10Compute_OrPbS_ji)
        /*005c*/ 	.word	0x00000000


	//----- nvinfo : EIATTR_MIN_STACK_SIZE
	.align		4
.L_15:
        /*0060*/ 	.byte	0x04, 0x12
        /*0062*/ 	.short	(.L_17 - .L_16)
	.align		4
.L_16:
        /*0064*/ 	.word	index@(_Z11Compute_MinPiS_ji)
        /*0068*/ 	.word	0x00000000
.L_17:


//--------------------- .nv.compat                --------------------------
	.section	.nv.compat,"",@"SHT_CUDA_COMPAT_INFO"
	.align	4
        /*0000*/ 	.byte	0x02, 0x09, 0x00, 0x00, 0x02, 0x02, 0x01, 0x00, 0x02, 0x05, 0x05, 0x00, 0x03, 0x07, 0x01, 0x01
        /*0010*/ 	.byte	0x02, 0x03, 0x00, 0x00, 0x02, 0x06, 0x01, 0x00, 0x04, 0x0b, 0x08, 0x00, 0x01, 0x00, 0x00, 0x00
        /*0020*/ 	.byte	0x00, 0x00, 0x00, 0x00


//--------------------- .nv.info._Z13accumulate_bcjPdS_Pij --------------------------
	.section	.nv.info._Z13accumulate_bcjPdS_Pij,"",@"SHT_CUDA_INFO"
	.sectionflags	@""
	.align	4


	//----- nvinfo : EIATTR_CUDA_API_VERSION
	.align		4
        /*0000*/ 	.byte	0x04, 0x37
        /*0002*/ 	.short	(.L_19 - .L_18)
.L_18:
        /*0004*/ 	.word	0x00000082


	//----- nvinfo : EIATTR_KPARAM_INFO
	.align		4
.L_19:
        /*0008*/ 	.byte	0x04, 0x17
        /*000a*/ 	.short	(.L_21 - .L_20)
.L_20:
        /*000c*/ 	.word	0x00000000
        /*0010*/ 	.short	0x0004
        /*0012*/ 	.short	0x0020
        /*0014*/ 	.byte	0x00, 0xf0, 0x11, 0x00


	//----- nvinfo : EIATTR_KPARAM_INFO
	.align		4
.L_21:
        /*0018*/ 	.byte	0x04, 0x17
        /*001a*/ 	.short	(.L_23 - .L_22)
.L_22:
        /*001c*/ 	.word	0x00000000
        /*0020*/ 	.short	0x0003
        /*0022*/ 	.short	0x0018
        /*0024*/ 	.byte	0x00, 0xf5, 0x21, 0x00


	//----- nvinfo : EIATTR_KPARAM_INFO
	.align		4
.L_23:
        /*0028*/ 	.byte	0x04, 0x17
        /*002a*/ 	.short	(.L_25 - .L_24)
.L_24:
        /*002c*/ 	.word	0x00000000
        /*0030*/ 	.short	0x0002
        /*0032*/ 	.short	0x0010
        /*0034*/ 	.byte	0x00, 0xf5, 0x21, 0x00


	//----- nvinfo : EIATTR_KPARAM_INFO
	.align		4
.L_25:
        /*0038*/ 	.byte	0x04, 0x17
        /*003a*/ 	.short	(.L_27 - .L_26)
.L_26:
        /*003c*/ 	.word	0x00000000
        /*0040*/ 	.short	0x0001
        /*0042*/ 	.short	0x0008
        /*0044*/ 	.byte	0x00, 0xf5, 0x21, 0x00


	//----- nvinfo : EIATTR_KPARAM_INFO
	.align		4
.L_27:
        /*0048*/ 	.byte	0x04, 0x17
        /*004a*/ 	.short	(.L_29 - .L_28)
.L_28:
        /*004c*/ 	.word	0x00000000
        /*0050*/ 	.short	0x0000
        /*0052*/ 	.short	0x0000
        /*0054*/ 	.byte	0x00, 0xf0, 0x11, 0x00


	//----- nvinfo : EIATTR_SPARSE_MMA_MASK
	.align		4
.L_29:
        /*0058*/ 	.byte	0x03, 0x50
        /*005a*/ 	.short	0x0000


	//----- nvinfo : EIATTR_MAXREG_COUNT
	.align		4
        /*005c*/ 	.byte	0x03, 0x1b
        /*005e*/ 	.short	0x00ff


	//----- nvinfo : EIATTR_MERCURY_ISA_VERSION
	.align		4
        /*0060*/ 	.byte	0x03, 0x5f
        /*0062*/ 	.short	0x0101


	//----- nvinfo : EIATTR_VRC_CTA_INIT_COUNT
	.align		4
        /*0064*/ 	.byte	0x02, 0x4a
	.zero		1
	.zero		1


	//----- nvinfo : EIATTR_EXIT_INSTR_OFFSETS
	.align		4
        /*0068*/ 	.byte	0x04, 0x1c
        /*006a*/ 	.short	(.L_31 - .L_30)


	//   ....[0]....
.L_30:
        /*006c*/ 	.word	0x00000090


	//   ....[1]....
        /*0070*/ 	.word	0x000000f0


	//   ....[2]....
        /*0074*/ 	.word	0x00000180


	//----- nvinfo : EIATTR_CBANK_PARAM_SIZE
	.align		4
.L_31:
        /*0078*/ 	.byte	0x03, 0x19
        /*007a*/ 	.short	0x0024


	//----- nvinfo : EIATTR_PARAM_CBANK
	.align		4
        /*007c*/ 	.byte	0x04, 0x0a
        /*007e*/ 	.short	(.L_33 - .L_32)
	.align		4
.L_32:
        /*0080*/ 	.word	index@(.nv.constant0._Z13accumulate_bcjPdS_Pij)
        /*0084*/ 	.short	0x0380
        /*0086*/ 	.short	0x0024


	//----- nvinfo : EIATTR_SW_WAR
	.align		4
.L_33:
        /*0088*/ 	.byte	0x04, 0x36
        /*008a*/ 	.short	(.L_35 - .L_34)
.L_34:
        /*008c*/ 	.word	0x00000008
.L_35:


//--------------------- .nv.info._Z10Compute_OrPbS_ji --------------------------
	.section	.nv.info._Z10Compute_OrPbS_ji,"",@"SHT_CUDA_INFO"
	.sectionflags	@""
	.align	4


	//----- nvinfo : EIATTR_CUDA_API_VERSION
	.align		4
        /*0000*/ 	.byte	0x04, 0x37
        /*0002*/ 	.short	(.L_37 - .L_36)
.L_36:
        /*0004*/ 	.word	0x00000082


	//----- nvinfo : EIATTR_KPARAM_INFO
	.align		4
.L_37:
        /*0008*/ 	.byte	0x04, 0x17
        /*000a*/ 	.short	(.L_39 - .L_38)
.L_38:
        /*000c*/ 	.word	0x00000000
        /*0010*/ 	.short	0x0003
        /*0012*/ 	.short	0x0014
        /*0014*/ 	.byte	0x00, 0xf0, 0x11, 0x00


	//----- nvinfo : EIATTR_KPARAM_INFO
	.align		4
.L_39:
        /*0018*/ 	.byte	0x04, 0x17
        /*001a*/ 	.short	(.L_41 - .L_40)
.L_40:
        /*001c*/ 	.word	0x00000000
        /*0020*/ 	.short	0x0002
        /*0022*/ 	.short	0x0010
        /*0024*/ 	.byte	0x00, 0xf0, 0x11, 0x00


	//----- nvinfo : EIATTR_KPARAM_INFO
	.align		4
.L_41:
        /*0028*/ 	.byte	0x04, 0x17
        /*002a*/ 	.short	(.L_43 - .L_42)
.L_42:
        /*002c*/ 	.word	0x00000000
        /*0030*/ 	.short	0x0001
        /*0032*/ 	.short	0x0008
        /*0034*/ 	.byte	0x00, 0xf5, 0x21, 0x00


	//----- nvinfo : EIATTR_KPARAM_INFO
	.align		4
.L_43:
        /*0038*/ 	.byte	0x04, 0x17
        /*003a*/ 	.short	(.L_45 - .L_44)
.L_44:
        /*003c*/ 	.word	0x00000000
        /*0040*/ 	.short	0x0000
        /*0042*/ 	.short	0x0000
        /*0044*/ 	.byte	0x00, 0xf5, 0x21, 0x00


	//----- nvinfo : EIATTR_SPARSE_MMA_MASK
	.align		4
.L_45:
        /*0048*/ 	.byte	0x03, 0x50
        /*004a*/ 	.short	0x0000


	//----- nvinfo : EIATTR_MAXREG_COUNT
	.align		4
        /*004c*/ 	.byte	0x03, 0x1b
        /*004e*/ 	.short	0x00ff


	//----- nvinfo : EIATTR_MERCURY_ISA_VERSION
	.align		4
        /*0050*/ 	.byte	0x03, 0x5f
        /*0052*/ 	.short	0x0101


	//----- nvinfo : EIATTR_VRC_CTA_INIT_COUNT
	.align		4
        /*0054*/ 	.byte	0x02, 0x4a
	.zero		1
	.zero		1


	//----- nvinfo : EIATTR_EXIT_INSTR_OFFSETS
	.align		4
        /*0058*/ 	.byte	0x04, 0x1c
        /*005a*/ 	.short	(.L_47 - .L_46)


	//   ....[0]....
.L_46:
        /*005c*/ 	.word	0x00000090


	//   ....[1]....
        /*0060*/ 	.word	0x00000ad0


	//   ....[2]....
        /*0064*/ 	.word	0x00000ef0


	//   ....[3]....
        /*0068*/ 	.word	0x00001130


	//   ....[4]....
        /*006c*/ 	.word	0x00001210


	//----- nvinfo : EIATTR_CBANK_PARAM_SIZE
	.align		4
.L_47:
        /*0070*/ 	.byte	0x03, 0x19
        /*0072*/ 	.short	0x0018


	//----- nvinfo : EIATTR_PARAM_CBANK
	.align		4
        /*0074*/ 	.byte	0x04, 0x0a
        /*0076*/ 	.short	(.L_49 - .L_48)
	.align		4
.L_48:
        /*0078*/ 	.word	index@(.nv.constant0._Z10Compute_OrPbS_ji)
        /*007c*/ 	.short	0x0380
        /*007e*/ 	.short	0x0018


	//----- nvinfo : EIATTR_SW_WAR
	.align		4
.L_49:
        /*0080*/ 	.byte	0x04, 0x36
        /*0082*/ 	.short	(.L_51 - .L_50)
.L_50:
        /*0084*/ 	.word	0x00000008
.L_51:


//--------------------- .nv.info._Z11Compute_MinPiS_ji --------------------------
	.section	.nv.info._Z11Compute_MinPiS_ji,"",@"SHT_CUDA_INFO"
	.sectionflags	@""
	.align	4


	//----- nvinfo : EIATTR_CUDA_API_VERSION
	.align		4
        /*0000*/ 	.byte	0x04, 0x37
        /*0002*/ 	.short	(.L_53 - .L_52)
.L_52:
        /*0004*/ 	.word	0x00000082


	//----- nvinfo : EIATTR_KPARAM_INFO
	.align		4
.L_53:
        /*0008*/ 	.byte	0x04, 0x17
        /*000a*/ 	.short	(.L_55 - .L_54)
.L_54:
        /*000c*/ 	.word	0x00000000
        /*0010*/ 	.short	0x0003
        /*0012*/ 	.short	0x0014
        /*0014*/ 	.byte	0x00, 0xf0, 0x11, 0x00


	//----- nvinfo : EIATTR_KPARAM_INFO
	.align		4
.L_55:
        /*0018*/ 	.byte	0x04, 0x17
        /*001a*/ 	.short	(.L_57 - .L_56)
.L_56:
        /*001c*/ 	.word	0x00000000
        /*0020*/ 	.short	0x0002
        /*0022*/ 	.short	0x0010
        /*0024*/ 	.byte	0x00, 0xf0, 0x11, 0x00


	//----- nvinfo : EIATTR_KPARAM_INFO
	.align		4
.L_57:
        /*0028*/ 	.byte	0x04, 0x17
        /*002a*/ 	.short	(.L_59 - .L_58)
.L_58:
        /*002c*/ 	.word	0x00000000
        /*0030*/ 	.short	0x0001
        /*0032*/ 	.short	0x0008
        /*0034*/ 	.byte	0x00, 0xf5, 0x21, 0x00


	//----- nvinfo : EIATTR_KPARAM_INFO
	.align		4
.L_59:
        /*0038*/ 	.byte	0x04, 0x17
        /*003a*/ 	.short	(.L_61 - .L_60)
.L_60:
        /*003c*/ 	.word	0x00000000
        /*0040*/ 	.short	0x0000
        /*0042*/ 	.short	0x0000
        /*0044*/ 	.byte	0x00, 0xf5, 0x21, 0x00


	//----- nvinfo : EIATTR_SPARSE_MMA_MASK
	.align		4
.L_61:
        /*0048*/ 	.byte	0x03, 0x50
        /*004a*/ 	.short	0x0000


	//----- nvinfo : EIATTR_MAXREG_COUNT
	.align		4
        /*004c*/ 	.byte	0x03, 0x1b
        /*004e*/ 	.short	0x00ff


	//----- nvinfo : EIATTR_MERCURY_ISA_VERSION
	.align		4
        /*0050*/ 	.byte	0x03, 0x5f
        /*0052*/ 	.short	0x0101


	//----- nvinfo : EIATTR_VRC_CTA_INIT_COUNT
	.align		4
        /*0054*/ 	.byte	0x02, 0x4a
	.zero		1
	.zero		1


	//----- nvinfo : EIATTR_EXIT_INSTR_OFFSETS
	.align		4
        /*0058*/ 	.byte	0x04, 0x1c
        /*005a*/ 	.short	(.L_63 - .L_62)


	//   ....[0]....
.L_62:
        /*005c*/ 	.word	0x000000a0


	//   ....[1]....
        /*0060*/ 	.word	0x00000ab0


	//   ....[2]....
        /*0064*/ 	.word	0x00000e60


	//   ....[3]....
        /*0068*/ 	.word	0x00001060


	//   ....[4]....
        /*006c*/ 	.word	0x00001140


	//----- nvinfo : EIATTR_CBANK_PARAM_SIZE
	.align		4
.L_63:
        /*0070*/ 	.byte	0x03, 0x19
        /*0072*/ 	.short	0x0018


	//----- nvinfo : EIATTR_PARAM_CBANK
	.align		4
        /*0074*/ 	.byte	0x04, 0x0a
        /*0076*/ 	.short	(.L_65 - .L_64)
	.align		4
.L_64:
        /*0078*/ 	.word	index@(.nv.constant0._Z11Compute_MinPiS_ji)
        /*007c*/ 	.short	0x0380
        /*007e*/ 	.short	0x0018


	//----- nvinfo : EIATTR_SW_WAR
	.align		4
.L_65:
        /*0080*/ 	.byte	0x04, 0x36
        /*0082*/ 	.short	(.L_67 - .L_66)
.L_66:
        /*0084*/ 	.word	0x00000008
.L_67:


//--------------------- .nv.callgraph             --------------------------
	.section	.nv.callgraph,"",@"SHT_CUDA_CALLGRAPH"
	.align	4
	.sectionentsize	8
	.align		4
        /*0000*/ 	.word	0x00000000
	.align		4
        /*0004*/ 	.word	0xffffffff
	.align		4
        /*0008*/ 	.word	0x00000000
	.align		4
        /*000c*/ 	.word	0xfffffffe
	.align		4
        /*0010*/ 	.word	0x00000000
	.align		4
        /*0014*/ 	.word	0xfffffffd
	.align		4
        /*0018*/ 	.word	0x00000000
	.align		4
        /*001c*/ 	.word	0xfffffffc


//--------------------- .text._Z13accumulate_bcjPdS_Pij --------------------------
	.section	.text._Z13accumulate_bcjPdS_Pij,"ax",@progbits
	.align	128
        .global         _Z13accumulate_bcjPdS_Pij
        .type           _Z13accumulate_bcjPdS_Pij,@function
        .size           _Z13accumulate_bcjPdS_Pij,(.L_x_13 - _Z13accumulate_bcjPdS_Pij)
        .other          _Z13accumulate_bcjPdS_Pij,@"STO_CUDA_ENTRY STV_DEFAULT"
_Z13accumulate_bcjPdS_Pij:
.text._Z13accumulate_bcjPdS_Pij:
[----:B------:R-:W-:Y:S01]  /*0000*/  LDC R1, c[0x0][0x37c] ;  /* 0x0000df00ff017b82 */ /* 0x000fe20000000800 */
[----:B------:R-:W0:Y:S07]  /*0010*/  S2R R0, SR_TID.X ;  /* 0x0000000000007919 */ /* 0x000e2e0000002100 */
[----:B------:R-:W0:Y:S01]  /*0020*/  S2UR UR4, SR_CTAID.X ;  /* 0x00000000000479c3 */ /* 0x000e220000002500 */
[----:B------:R-:W1:Y:S01]  /*0030*/  LDCU UR5, c[0x0][0x3a0] ;  /* 0x00007400ff0577ac */ /* 0x000e620008000800 */
[----:B------:R-:W2:Y:S06]  /*0040*/  LDCU UR6, c[0x0][0x380] ;  /* 0x00007000ff0677ac */ /* 0x000eac0008000800 */
[----:B------:R-:W0:Y:S02]  /*0050*/  LDC R7, c[0x0][0x360] ;  /* 0x0000d800ff077b82 */ /* 0x000e240000000800 */
[----:B0-----:R-:W-:-:S05]  /*0060*/  IMAD R7, R7, UR4, R0 ;  /* 0x0000000407077c24 */ /* 0x001fca000f8e0200 */
[----:B-1----:R-:W-:-:S04]  /*0070*/  ISETP.NE.AND P0, PT, R7, UR5, PT ;  /* 0x0000000507007c0c */ /* 0x002fc8000bf05270 */
[----:B--2---:R-:W-:-:S13]  /*0080*/  ISETP.GE.U32.OR P0, PT, R7, UR6, !P0 ;  /* 0x0000000607007c0c */ /* 0x004fda000c706470 */
[----:B------:R-:W-:Y:S05]  /*0090*/  @P0 EXIT ;  /* 0x000000000000094d */ /* 0x000fea0003800000 */
[----:B------:R-:W0:Y:S01]  /*00a0*/  LDC.64 R2, c[0x0][0x398] ;  /* 0x0000e600ff027b82 */ /* 0x000e220000000a00 */
[----:B------:R-:W1:Y:S01]  /*00b0*/  LDCU.64 UR4, c[0x0][0x358] ;  /* 0x00006b00ff0477ac */ /* 0x000e620008000a00 */
[----:B0-----:R-:W-:-:S06]  /*00c0*/  IMAD.WIDE.U32 R2, R7, 0x4, R2 ;  /* 0x0000000407027825 */ /* 0x001fcc00078e0002 */
[----:B-1----:R-:W2:Y:S02]  /*00d0*/  LDG.E R2, desc[UR4][R2.64] ;  /* 0x0000000402027981 */ /* 0x002ea4000c1e1900 */
[----:B--2---:R-:W-:-:S13]  /*00e0*/  ISETP.NE.AND P0, PT, R2, -0x1, PT ;  /* 0xffffffff0200780c */ /* 0x004fda0003f05270 */
[----:B------:R-:W-:Y:S05]  /*00f0*/  @!P0 EXIT ;  /* 0x000000000000894d */ /* 0x000fea0003800000 */
[----:B------:R-:W0:Y:S08]  /*0100*/  LDC.64 R2, c[0x0][0x388] ;  /* 0x0000e200ff027b82 */ /* 0x000e300000000a00 */
[----:B------:R-:W1:Y:S01]  /*0110*/  LDC.64 R4, c[0x0][0x390] ;  /* 0x0000e400ff047b82 */ /* 0x000e620000000a00 */
[----:B0-----:R-:W-:-:S06]  /*0120*/  IMAD.WIDE.U32 R2, R7, 0x8, R2 ;  /* 0x0000000807027825 */ /* 0x001fcc00078e0002 */
[----:B------:R-:W2:Y:S01]  /*0130*/  LDG.E.64 R2, desc[UR4][R2.64] ;  /* 0x0000000402027981 */ /* 0x000ea2000c1e1b00 */
[----:B-1----:R-:W-:-:S05]  /*0140*/  IMAD.WIDE.U32 R4, R7, 0x8, R4 ;  /* 0x0000000807047825 */ /* 0x002fca00078e0004 */
[----:B------:R-:W2:Y:S02]  /*0150*/  LDG.E.64 R6, desc[UR4][R4.64] ;  /* 0x0000000404067981 */ /* 0x000ea4000c1e1b00 */
[----:B--2---:R-:W-:-:S07]  /*0160*/  DFMA R6, R2, 0.5, R6 ;  /* 0x3fe000000206782b */ /* 0x004fce0000000006 */
[----:B------:R-:W-:Y:S01]  /*0170*/  STG.E.64 desc[UR4][R4.64], R6 ;  /* 0x0000000604007986 */ /* 0x000fe2000c101b04 */
[----:B------:R-:W-:Y:S05]  /*0180*/  EXIT ;  /* 0x000000000000794d */ /* 0x000fea0003800000 */
.L_x_0:
[----:B------:R-:W-:-:S00]  /*0190*/  BRA `(.L_x_0) ;  /* 0xfffffffc00fc7947 */ /* 0x000fc0000383ffff */
[----:B------:R-:W-:-:S00]  /*01a0*/  NOP ;  /* 0x0000000000007918 */ /* 0x000fc00000000000 */
        /* <DEDUP_REMOVED lines=13> */
.L_x_13:


//--------------------- .text._Z10Compute_OrPbS_ji --------------------------
	.section	.text._Z10Compute_OrPbS_ji,"ax",@progbits
	.align	128
        .global         _Z10Compute_OrPbS_ji
        .type           _Z10Compute_OrPbS_ji,@function
        .size           _Z10Compute_OrPbS_ji,(.L_x_14 - _Z10Compute_OrPbS_ji)
        .other          _Z10Compute_OrPbS_ji,@"STO_CUDA_ENTRY STV_DEFAULT"
_Z10Compute_OrPbS_ji:
.text._Z10Compute_OrPbS_ji:
[----:B------:R-:W-:Y:S01]  /*0000*/  LDC R1, c[0x0][0x37c] ;  /* 0x0000df00ff017b82 */ /* 0x000fe20000000800 */
[----:B------:R-:W0:Y:S07]  /*0010*/  S2R R5, SR_TID.X ;  /* 0x0000000000057919 */ /* 0x000e2e0000002100 */
[----:B------:R-:W1:Y:S01]  /*0020*/  S2UR UR4, SR_CTAID.X ;  /* 0x00000000000479c3 */ /* 0x000e620000002500 */
[----:B------:R-:W1:Y:S07]  /*0030*/  LDCU UR5, c[0x0][0x360] ;  /* 0x00006c00ff0577ac */ /* 0x000e6e0008000800 */
[----:B------:R-:W2:Y:S01]  /*0040*/  LDC.64 R16, c[0x0][0x390] ;  /* 0x0000e400ff107b82 */ /* 0x000ea20000000a00 */
[----:B-1----:R-:W-:-:S06]  /*0050*/  UIMAD UR4, UR4, UR5, URZ ;  /* 0x00000005040472a4 */ /* 0x002fcc000f8e02ff */
[----:B0-----:R-:W-:Y:S01]  /*0060*/  VIADD R3, R5, UR4 ;  /* 0x0000000405037c36 */ /* 0x001fe20008000000 */
[----:B--2---:R-:W-:-:S04]  /*0070*/  ISETP.GE.AND P0, PT, R17, 0x1, PT ;  /* 0x000000011100780c */ /* 0x004fc80003f06270 */
[----:B------:R-:W-:-:S13]  /*0080*/  ISETP.GT.U32.OR P0, PT, R3, R16, !P0 ;  /* 0x000000100300720c */ /* 0x000fda0004704470 */
[----:B------:R-:W-:Y:S05]  /*0090*/  @P0 EXIT ;  /* 0x000000000000094d */ /* 0x000fea0003800000 */
[----:B------:R-:W0:Y:S01]  /*00a0*/  LDCU.64 UR6, c[0x0][0x388] ;  /* 0x00007100ff0677ac */ /* 0x000e220008000a00 */
[C---:B------:R-:W-:Y:S01]  /*00b0*/  ISETP.GE.U32.AND P1, PT, R17.reuse, 0x10, PT ;  /* 0x000000101100780c */ /* 0x040fe20003f26070 */
[----:B------:R-:W-:Y:S01]  /*00c0*/  IMAD.MOV.U32 R0, RZ, RZ, RZ ;  /* 0x000000ffff007224 */ /* 0x000fe200078e00ff */
[----:B------:R-:W-:Y:S01]  /*00d0*/  LOP3.LUT R2, R17, 0xf, RZ, 0xc0, !PT ;  /* 0x0000000f11027812 */ /* 0x000fe200078ec0ff */
[----:B------:R-:W1:Y:S03]  /*00e0*/  LDCU.64 UR8, c[0x0][0x358] ;  /* 0x00006b00ff0877ac */ /* 0x000e660008000a00 */
[----:B------:R-:W-:Y:S02]  /*00f0*/  ISETP.NE.AND P0, PT, R2, RZ, PT ;  /* 0x000000ff0200720c */ /* 0x000fe40003f05270 */
[----:B0-----:R-:W-:-:S05]  /*0100*/  IADD3 R14, P2, PT, R3, UR6, RZ ;  /* 0x00000006030e7c10 */ /* 0x001fca000ff5e0ff */
[----:B------:R-:W-:Y:S01]  /*0110*/  IMAD.X R15, RZ, RZ, UR7, P2 ;  /* 0x00000007ff0f7e24 */ /* 0x000fe200090e06ff */
[----:B-1----:R-:W-:Y:S07]  /*0120*/  @!P1 BRA `(.L_x_1) ;  /* 0x0000000800689947 */ /* 0x002fee0003800000 */
[----:B------:R-:W-:Y:S01]  /*0130*/  LOP3.LUT R0, R17, 0x7ffffff0, RZ, 0xc0, !PT ;  /* 0x7ffffff011007812 */ /* 0x000fe200078ec0ff */
[C---:B------:R-:W-:Y:S01]  /*0140*/  IMAD R22, R16.reuse, 0x2, R3 ;  /* 0x0000000210167824 */ /* 0x040fe200078e0203 */
[C---:B------:R-:W-:Y:S01]  /*0150*/  IADD3 R24, PT, PT, R16.reuse, UR4, R5 ;  /* 0x0000000410187c10 */ /* 0x040fe2000fffe005 */
[C-C-:B------:R-:W-:Y:S01]  /*0160*/  IMAD R21, R16.reuse, 0x3, R3.reuse ;  /* 0x0000000310157824 */ /* 0x140fe200078e0203 */
[C---:B------:R-:W-:Y:S01]  /*0170*/  LEA R23, R16.reuse, 0x10, 0x4 ;  /* 0x0000001010177811 */ /* 0x040fe200078e20ff */
[C-C-:B------:R-:W-:Y:S01]  /*0180*/  IMAD R20, R16.reuse, 0x4, R3.reuse ;  /* 0x0000000410147824 */ /* 0x140fe200078e0203 */
[----:B------:R-:W0:Y:S01]  /*0190*/  LDCU.64 UR6, c[0x0][0x380] ;  /* 0x00007000ff0677ac */ /* 0x000e220008000a00 */
[C-C-:B------:R-:W-:Y:S02]  /*01a0*/  IMAD R13, R16.reuse, 0x5, R3.reuse ;  /* 0x00000005100d7824 */ /* 0x140fe400078e0203 */
[C-C-:B------:R-:W-:Y:S02]  /*01b0*/  IMAD R12, R16.reuse, 0x6, R3.reuse ;  /* 0x00000006100c7824 */ /* 0x140fe400078e0203 */
[----:B------:R-:W-:-:S02]  /*01c0*/  IMAD R11, R16, 0x7, R3 ;  /* 0x00000007100b7824 */ /* 0x000fc400078e0203 */
[C-C-:B------:R-:W-:Y:S02]  /*01d0*/  IMAD R10, R16.reuse, 0x8, R3.reuse ;  /* 0x00000008100a7824 */ /* 0x140fe400078e0203 */
[C-C-:B------:R-:W-:Y:S02]  /*01e0*/  IMAD R9, R16.reuse, 0x9, R3.reuse ;  /* 0x0000000910097824 */ /* 0x140fe400078e0203 */
[C-C-:B------:R-:W-:Y:S02]  /*01f0*/  IMAD R8, R16.reuse, 0xa, R3.reuse ;  /* 0x0000000a10087824 */ /* 0x140fe400078e0203 */
[C-C-:B------:R-:W-:Y:S02]  /*0200*/  IMAD R7, R16.reuse, 0xb, R3.reuse ;  /* 0x0000000b10077824 */ /* 0x140fe400078e0203 */
[C-C-:B------:R-:W-:Y:S02]  /*0210*/  IMAD R6, R16.reuse, 0xc, R3.reuse ;  /* 0x0000000c10067824 */ /* 0x140fe400078e0203 */
[----:B------:R-:W-:-:S02]  /*0220*/  IMAD R5, R16, 0xd, R3 ;  /* 0x0000000d10057824 */ /* 0x000fc400078e0203 */
[C-C-:B------:R-:W-:Y:S02]  /*0230*/  IMAD R4, R16.reuse, 0xe, R3.reuse ;  /* 0x0000000e10047824 */ /* 0x140fe400078e0203 */
[----:B------:R-:W-:Y:S02]  /*0240*/  IMAD R26, R16, 0xf, R3 ;  /* 0x0000000f101a7824 */ /* 0x000fe400078e0203 */
[----:B------:R-:W-:Y:S02]  /*0250*/  VIADD R28, R3, 0x7 ;  /* 0x00000007031c7836 */ /* 0x000fe40000000000 */
[----:B0-----:R-:W-:-:S07]  /*0260*/  IMAD.MOV R25, RZ, RZ, -R0 ;  /* 0x000000ffff197224 */ /* 0x001fce00078e0a00 */
.L_x_2:
[----:B------:R-:W-:-:S05]  /*0270*/  VIADD R18, R28, 0xfffffff9 ;  /* 0xfffffff91c127836 */ /* 0x000fca0000000000 */
[----:B------:R-:W-:-:S05]  /*0280*/  IADD3 R18, P1, PT, R18, UR6, RZ ;  /* 0x0000000612127c10 */ /* 0x000fca000ff3e0ff */
[----:B------:R-:W-:-:S05]  /*0290*/  IMAD.X R19, RZ, RZ, UR7, P1 ;  /* 0x00000007ff137e24 */ /* 0x000fca00088e06ff */
[----:B------:R-:W2:Y:S01]  /*02a0*/  LDG.E.U8 R18, desc[UR8][R18.64] ;  /* 0x0000000812127981 */ /* 0x000ea2000c1e1100 */
[----:B------:R-:W-:Y:S02]  /*02b0*/  VIADD R16, R24, 0x1 ;  /* 0x0000000118107836 */ /* 0x000fe40000000000 */
[----:B------:R-:W-:-:S03]  /*02c0*/  IMAD.MOV.U32 R17, RZ, RZ, 0x1 ;  /* 0x00000001ff117424 */ /* 0x000fc600078e00ff */
[----:B------:R-:W-:Y:S02]  /*02d0*/  IADD3 R16, P2, PT, R16, UR6, RZ ;  /* 0x0000000610107c10 */ /* 0x000fe4000ff5e0ff */
[----:B--2---:R-:W-:-:S13]  /*02e0*/  ISETP.NE.AND P1, PT, R18, 0x1, PT ;  /* 0x000000011200780c */ /* 0x004fda0003f25270 */
[----:B------:R-:W-:Y:S01]  /*02f0*/  @!P1 PRMT R19, R17, 0x7610, R19 ;  /* 0x0000761011139816 */ /* 0x000fe20000000013 */
[----:B------:R-:W-:-:S04]  /*0300*/  IMAD.X R17, RZ, RZ, UR7, P2 ;  /* 0x00000007ff117e24 */ /* 0x000fc800090e06ff */
[----:B------:R0:W-:Y:S04]  /*0310*/  @!P1 STG.E.U8 desc[UR8][R14.64], R19 ;  /* 0x000000130e009986 */ /* 0x0001e8000c101108 */
[----:B------:R-:W2:Y:S01]  /*0320*/  LDG.E.U8 R16, desc[UR8][R16.64] ;  /* 0x0000000810107981 */ /* 0x000ea2000c1e1100 */
[----:B------:R-:W-:Y:S02]  /*0330*/  VIADD R27, R22, 0x2 ;  /* 0x00000002161b7836 */ /* 0x000fe40000000000 */
[----:B------:R-:W-:-:S03]  /*0340*/  IMAD.MOV.U32 R29, RZ, RZ, 0x1 ;  /* 0x00000001ff1d7424 */ /* 0x000fc600078e00ff */
[----:B------:R-:W-:-:S05]  /*0350*/  IADD3 R18, P2, PT, R27, UR6, RZ ;  /* 0x000000061b127c10 */ /* 0x000fca000ff5e0ff */
[----:B0-----:R-:W-:Y:S01]  /*0360*/  IMAD.X R19, RZ, RZ, UR7, P2 ;  /* 0x00000007ff137e24 */ /* 0x001fe200090e06ff */
[----:B--2---:R-:W-:-:S13]  /*0370*/  ISETP.NE.AND P1, PT, R16, 0x1, PT ;  /* 0x000000011000780c */ /* 0x004fda0003f25270 */
[----:B------:R-:W-:-:S05]  /*0380*/  @!P1 PRMT R17, R29, 0x7610, R17 ;  /* 0x000076101d119816 */ /* 0x000fca0000000011 */
[----:B------:R0:W-:Y:S04]  /*0390*/  @!P1 STG.E.U8 desc[UR8][R14.64], R17 ;  /* 0x000000110e009986 */ /* 0x0001e8000c101108 */
[----:B------:R-:W2:Y:S01]  /*03a0*/  LDG.E.U8 R18, desc[UR8][R18.64] ;  /* 0x0000000812127981 */ /* 0x000ea2000c1e1100 */
[----:B------:R-:W-:-:S05]  /*03b0*/  VIADD R27, R21, 0x3 ;  /* 0x00000003151b7836 */ /* 0x000fca0000000000 */
[----:B------:R-:W-:-:S05]  /*03c0*/  IADD3 R16, P2, PT, R27, UR6, RZ ;  /* 0x000000061b107c10 */ /* 0x000fca000ff5e0ff */
[----:B0-----:R-:W-:Y:S01]  /*03d0*/  IMAD.X R17, RZ, RZ, UR7, P2 ;  /* 0x00000007ff117e24 */ /* 0x001fe200090e06ff */
[----:B--2---:R-:W-:-:S13]  /*03e0*/  ISETP.NE.AND P1, PT, R18, 0x1, PT ;  /* 0x000000011200780c */ /* 0x004fda0003f25270 */
[----:B------:R-:W-:-:S05]  /*03f0*/  @!P1 PRMT R19, R29, 0x7610, R19 ;  /* 0x000076101d139816 */ /* 0x000fca0000000013 */
[----:B------:R0:W-:Y:S04]  /*0400*/  @!P1 STG.E.U8 desc[UR8][R14.64], R19 ;  /* 0x000000130e009986 */ /* 0x0001e8000c101108 */
[----:B------:R-:W2:Y:S01]  /*0410*/  LDG.E.U8 R16, desc[UR8][R16.64] ;  /* 0x0000000810107981 */ /* 0x000ea2000c1e1100 */
[----:B------:R-:W-:-:S04]  /*0420*/  IADD3 R27, PT, PT, R20, 0x4, RZ ;  /* 0x00000004141b7810 */ /* 0x000fc80007ffe0ff */
        /* <DEDUP_REMOVED lines=49> */
[----:B------:R-:W-:-:S04]  /*0740*/  IADD3 R16, P2, PT, R27, UR6, RZ ;  /* 0x000000061b107c10 */ /* 0x000fc8000ff5e0ff */
[----:B0-----:R-:W-:Y:S02]  /*0750*/  IADD3.X R17, PT, PT, RZ, UR7, RZ, P2, !PT ;  /* 0x00000007ff117c10 */ /* 0x001fe400097fe4ff */
        /* <DEDUP_REMOVED lines=32> */
[----:B------:R-:W-:Y:S01]  /*0960*/  IMAD.MOV.U32 R27, RZ, RZ, 0x1 ;  /* 0x00000001ff1b7424 */ /* 0x000fe200078e00ff */
[----:B------:R-:W-:Y:S01]  /*0970*/  IADD3 R13, PT, PT, R23, R13, RZ ;  /* 0x0000000d170d7210 */ /* 0x000fe20007ffe0ff */
[----:B------:R-:W-:Y:S02]  /*0980*/  VIADD R25, R25, 0x10 ;  /* 0x0000001019197836 */ /* 0x000fe40000000000 */
[C---:B------:R-:W-:Y:S02]  /*0990*/  IMAD.IADD R24, R23.reuse, 0x1, R24 ;  /* 0x0000000117187824 */ /* 0x040fe400078e0218 */
[----:B------:R-:W-:-:S02]  /*09a0*/  IMAD.IADD R22, R23, 0x1, R22 ;  /* 0x0000000117167824 */ /* 0x000fc400078e0216 */
[C---:B------:R-:W-:Y:S02]  /*09b0*/  IMAD.IADD R21, R23.reuse, 0x1, R21 ;  /* 0x0000000117157824 */ /* 0x040fe400078e0215 */
[C---:B------:R-:W-:Y:S02]  /*09c0*/  IMAD.IADD R20, R23.reuse, 0x1, R20 ;  /* 0x0000000117147824 */ /* 0x040fe400078e0214 */
[C---:B------:R-:W-:Y:S02]  /*09d0*/  IMAD.IADD R12, R23.reuse, 0x1, R12 ;  /* 0x00000001170c7824 */ /* 0x040fe400078e020c */
[C---:B------:R-:W-:Y:S02]  /*09e0*/  IMAD.IADD R11, R23.reuse, 0x1, R11 ;  /* 0x00000001170b7824 */ /* 0x040fe400078e020b */
        /* <DEDUP_REMOVED lines=8> */
[----:B------:R-:W-:Y:S01]  /*0a70*/  IMAD.IADD R28, R23, 0x1, R28 ;  /* 0x00000001171c7824 */ /* 0x000fe200078e021c */
[----:B--2---:R-:W-:-:S13]  /*0a80*/  ISETP.NE.AND P1, PT, R16, 0x1, PT ;  /* 0x000000011000780c */ /* 0x004fda0003f25270 */
[----:B------:R-:W-:-:S05]  /*0a90*/  @!P1 PRMT R17, R27, 0x7610, R17 ;  /* 0x000076101b119816 */ /* 0x000fca0000000011 */
[----:B------:R0:W-:Y:S01]  /*0aa0*/  @!P1 STG.E.U8 desc[UR8][R14.64], R17 ;  /* 0x000000110e009986 */ /* 0x0001e2000c101108 */
[----:B------:R-:W-:-:S13]  /*0ab0*/  ISETP.NE.AND P1, PT, R25, RZ, PT ;  /* 0x000000ff1900720c */ /* 0x000fda0003f25270 */
[----:B0-----:R-:W-:Y:S05]  /*0ac0*/  @P1 BRA `(.L_x_2) ;  /* 0xfffffff400e81947 */ /* 0x001fea000383ffff */
.L_x_1:
[----:B------:R-:W-:Y:S05]  /*0ad0*/  @!P0 EXIT ;  /* 0x000000000000894d */ /* 0x000fea0003800000 */
[----:B------:R-:W0:Y:S01]  /*0ae0*/  LDCU.64 UR6, c[0x0][0x390] ;  /* 0x00007200ff0677ac */ /* 0x000e220008000a00 */
[----:B------:R-:W-:Y:S01]  /*0af0*/  ISETP.GE.U32.AND P0, PT, R2, 0x8, PT ;  /* 0x000000080200780c */ /* 0x000fe20003f06070 */
[----:B0-----:R-:W-:Y:S02]  /*0b00*/  ULOP3.LUT UR4, UR7, 0x7, URZ, 0xc0, !UPT ;  /* 0x0000000707047892 */ /* 0x001fe4000f8ec0ff */
[----:B------:R-:W-:-:S10]  /*0b10*/  UIADD3 UR5, UPT, UPT, UR6, 0x1, URZ ;  /* 0x0000000106057890 */ /* 0x000fd4000fffe0ff */
[----:B------:R-:W-:Y:S05]  /*0b20*/  @!P0 BRA `(.L_x_3) ;  /* 0x0000000000ec8947 */ /* 0x000fea0003800000 */
[----:B------:R-:W0:Y:S01]  /*0b30*/  LDCU.64 UR10, c[0x0][0x380] ;  /* 0x00007000ff0a77ac */ /* 0x000e220008000a00 */
[----:B------:R-:W-:-:S05]  /*0b40*/  IMAD R2, R0, UR5, R3 ;  /* 0x0000000500027c24 */ /* 0x000fca000f8e0203 */
[----:B0-----:R-:W-:-:S05]  /*0b50*/  IADD3 R4, P0, PT, R2, UR10, RZ ;  /* 0x0000000a02047c10 */ /* 0x001fca000ff1e0ff */
[----:B------:R-:W-:-:S05]  /*0b60*/  IMAD.X R5, RZ, RZ, UR11, P0 ;  /* 0x0000000bff057e24 */ /* 0x000fca00080e06ff */
[----:B------:R-:W2:Y:S01]  /*0b70*/  LDG.E.U8 R4, desc[UR8][R4.64] ;  /* 0x0000000804047981 */ /* 0x000ea2000c1e1100 */
[----:B------:R-:W-:Y:S02]  /*0b80*/  VIADD R2, R2, UR5 ;  /* 0x0000000502027c36 */ /* 0x000fe40008000000 */
[----:B------:R-:W-:-:S03]  /*0b90*/  IMAD.MOV.U32 R8, RZ, RZ, 0x1 ;  /* 0x00000001ff087424 */ /* 0x000fc600078e00ff */
[----:B------:R-:W-:-:S04]  /*0ba0*/  IADD3 R6, P1, PT, R2, UR10, RZ ;  /* 0x0000000a02067c10 */ /* 0x000fc8000ff3e0ff */
[----:B------:R-:W-:Y:S02]  /*0bb0*/  IADD3.X R7, PT, PT, RZ, UR11, RZ, P1, !PT ;  /* 0x0000000bff077c10 */ /* 0x000fe40008ffe4ff */
[----:B--2---:R-:W-:-:S13]  /*0bc0*/  ISETP.NE.AND P0, PT, R4, 0x1, PT ;  /* 0x000000010400780c */ /* 0x004fda0003f05270 */
[----:B------:R-:W-:-:S05]  /*0bd0*/  @!P0 PRMT R5, R8, 0x7610, R5 ;  /* 0x0000761008058816 */ /* 0x000fca0000000005 */
[----:B------:R0:W-:Y:S04]  /*0be0*/  @!P0 STG.E.U8 desc[UR8][R14.64], R5 ;  /* 0x000000050e008986 */ /* 0x0001e8000c101108 */
[----:B------:R-:W2:Y:S01]  /*0bf0*/  LDG.E.U8 R6, desc[UR8][R6.64] ;  /* 0x0000000806067981 */ /* 0x000ea2000c1e1100 */
[----:B------:R-:W-:-:S05]  /*0c00*/  VIADD R2, R2, UR5 ;  /* 0x0000000502027c36 */ /* 0x000fca0008000000 */
[----:B------:R-:W-:-:S05]  /*0c10*/  IADD3 R4, P1, PT, R2, UR10, RZ ;  /* 0x0000000a02047c10 */ /* 0x000fca000ff3e0ff */
[----:B0-----:R-:W-:Y:S01]  /*0c20*/  IMAD.X R5, RZ, RZ, UR11, P1 ;  /* 0x0000000bff057e24 */ /* 0x001fe200088e06ff */
        /* <DEDUP_REMOVED lines=33> */
[----:B------:R-:W-:Y:S01]  /*0e40*/  IADD3 R6, P1, PT, R2, UR10, RZ ;  /* 0x0000000a02067c10 */ /* 0x000fe2000ff3e0ff */
[----:B------:R-:W-:-:S04]  /*0e50*/  IMAD.MOV.U32 R2, RZ, RZ, 0x1 ;  /* 0x00000001ff027424 */ /* 0x000fc800078e00ff */
[----:B0-----:R-:W-:Y:S01]  /*0e60*/  IMAD.X R7, RZ, RZ, UR11, P1 ;  /* 0x0000000bff077e24 */ /* 0x001fe200088e06ff */
[----:B--2---:R-:W-:-:S13]  /*0e70*/  ISETP.NE.AND P0, PT, R4, 0x1, PT ;  /* 0x000000010400780c */ /* 0x004fda0003f05270 */
[----:B------:R0:W-:Y:S04]  /*0e80*/  @!P0 STG.E.U8 desc[UR8][R14.64], R2 ;  /* 0x000000020e008986 */ /* 0x0001e8000c101108 */
[----:B------:R-:W2:Y:S01]  /*0e90*/  LDG.E.U8 R6, desc[UR8][R6.64] ;  /* 0x0000000806067981 */ /* 0x000ea2000c1e1100 */
[----:B------:R-:W-:Y:S01]  /*0ea0*/  VIADD R0, R0, 0x8 ;  /* 0x0000000800007836 */ /* 0x000fe20000000000 */
[----:B--2---:R-:W-:-:S13]  /*0eb0*/  ISETP.NE.AND P0, PT, R6, 0x1, PT ;  /* 0x000000010600780c */ /* 0x004fda0003f05270 */
[----:B------:R-:W-:-:S05]  /*0ec0*/  @!P0 PRMT R7, R8, 0x7610, R7 ;  /* 0x0000761008078816 */ /* 0x000fca0000000007 */
[----:B------:R0:W-:Y:S02]  /*0ed0*/  @!P0 STG.E.U8 desc[UR8][R14.64], R7 ;  /* 0x000000070e008986 */ /* 0x0001e4000c101108 */
.L_x_3:
[----:B------:R-:W-:-:S13]  /*0ee0*/  ISETP.NE.AND P0, PT, RZ, UR4, PT ;  /* 0x00000004ff007c0c */ /* 0x000fda000bf05270 */
[----:B------:R-:W-:Y:S05]  /*0ef0*/  @!P0 EXIT ;  /* 0x000000000000894d */ /* 0x000fea0003800000 */
[----:B------:R-:W-:Y:S02]  /*0f00*/  UISETP.GE.U32.AND UP0, UPT, UR4, 0x4, UPT ;  /* 0x000000040400788c */ /* 0x000fe4000bf06070 */
[----:B------:R-:W-:-:S07]  /*0f10*/  ULOP3.LUT UR4, UR7, 0x3, URZ, 0xc0, !UPT ;  /* 0x0000000307047892 */ /* 0x000fce000f8ec0ff */
[----:B------:R-:W-:Y:S05]  /*0f20*/  BRA.U !UP0, `(.L_x_4) ;  /* 0x00000001087c7547 */ /* 0x000fea000b800000 */
[----:B------:R-:W1:Y:S01]  /*0f30*/  LDCU.64 UR6, c[0x0][0x380] ;  /* 0x00007000ff0677ac */ /* 0x000e620008000a00 */
[----:B0-----:R-:W-:-:S05]  /*0f40*/  IMAD R2, R0, UR5, R3 ;  /* 0x0000000500027c24 */ /* 0x001fca000f8e0203 */
[----:B-1----:R-:W-:-:S04]  /*0f50*/  IADD3 R4, P0, PT, R2, UR6, RZ ;  /* 0x0000000602047c10 */ /* 0x002fc8000ff1e0ff */
[----:B------:R-:W-:-:S05]  /*0f60*/  IADD3.X R5, PT, PT, RZ, UR7, RZ, P0, !PT ;  /* 0x00000007ff057c10 */ /* 0x000fca00087fe4ff */
[----:B------:R-:W2:Y:S01]  /*0f70*/  LDG.E.U8 R4, desc[UR8][R4.64] ;  /* 0x0000000804047981 */ /* 0x000ea2000c1e1100 */
[----:B------:R-:W-:Y:S02]  /*0f80*/  VIADD R2, R2, UR5 ;  /* 0x0000000502027c36 */ /* 0x000fe40008000000 */
[----:B------:R-:W-:-:S03]  /*0f90*/  IMAD.MOV.U32 R8, RZ, RZ, 0x1 ;  /* 0x00000001ff087424 */ /* 0x000fc600078e00ff */
[----:B------:R-:W-:-:S05]  /*0fa0*/  IADD3 R6, P1, PT, R2, UR6, RZ ;  /* 0x0000000602067c10 */ /* 0x000fca000ff3e0ff */
[----:B------:R-:W-:Y:S01]  /*0fb0*/  IMAD.X R7, RZ, RZ, UR7, P1 ;  /* 0x00000007ff077e24 */ /* 0x000fe200088e06ff */
        /* <DEDUP_REMOVED lines=22> */
.L_x_4:
[----:B------:R-:W-:-:S13]  /*1120*/  ISETP.NE.AND P0, PT, RZ, UR4, PT ;  /* 0x00000004ff007c0c */ /* 0x000fda000bf05270 */
[----:B------:R-:W-:Y:S05]  /*1130*/  @!P0 EXIT ;  /* 0x000000000000894d */ /* 0x000fea0003800000 */
[----:B------:R-:W-:Y:S01]  /*1140*/  IMAD R0, R0, UR5, R3 ;  /* 0x0000000500007c24 */ /* 0x000fe2000f8e0203 */
[----:B------:R-:W2:Y:S01]  /*1150*/  LDCU.64 UR6, c[0x0][0x380] ;  /* 0x00007000ff0677ac */ /* 0x000ea20008000a00 */
[----:B------:R-:W-:-:S12]  /*1160*/  UIADD3 UR4, UPT, UPT, -UR4, URZ, URZ ;  /* 0x000000ff04047290 */ /* 0x000fd8000fffe1ff */
.L_x_5:
[----:B012---:R-:W-:-:S05]  /*1170*/  IADD3 R2, P0, PT, R0, UR6, RZ ;  /* 0x0000000600027c10 */ /* 0x007fca000ff1e0ff */
[----:B------:R-:W-:-:S05]  /*1180*/  IMAD.X R3, RZ, RZ, UR7, P0 ;  /* 0x00000007ff037e24 */ /* 0x000fca00080e06ff */
[----:B------:R-:W2:Y:S01]  /*1190*/  LDG.E.U8 R2, desc[UR8][R2.64] ;  /* 0x0000000802027981 */ /* 0x000ea2000c1e1100 */
[----:B---3--:R-:W-:Y:S01]  /*11a0*/  IMAD.MOV.U32 R7, RZ, RZ, 0x1 ;  /* 0x00000001ff077424 */ /* 0x008fe200078e00ff */
[----:B------:R-:W-:Y:S01]  /*11b0*/  UIADD3 UR4, UPT, UPT, UR4, 0x1, URZ ;  /* 0x0000000104047890 */ /* 0x000fe2000fffe0ff */
[----:B------:R-:W-:-:S03]  /*11c0*/  VIADD R0, R0, UR5 ;  /* 0x0000000500007c36 */ /* 0x000fc60008000000 */
[----:B------:R-:W-:Y:S01]  /*11d0*/  UISETP.NE.AND UP0, UPT, UR4, URZ, UPT ;  /* 0x000000ff0400728c */ /* 0x000fe2000bf05270 */
[----:B--2---:R-:W-:-:S13]  /*11e0*/  ISETP.NE.AND P0, PT, R2, 0x1, PT ;  /* 0x000000010200780c */ /* 0x004fda0003f05270 */
[----:B------:R3:W-:Y:S01]  /*11f0*/  @!P0 STG.E.U8 desc[UR8][R14.64], R7 ;  /* 0x000000070e008986 */ /* 0x0007e2000c101108 */
[----:B------:R-:W-:Y:S05]  /*1200*/  BRA.U UP0, `(.L_x_5) ;  /* 0xfffffffd00d87547 */ /* 0x000fea000b83ffff */
[----:B------:R-:W-:Y:S05]  /*1210*/  EXIT ;  /* 0x000000000000794d */ /* 0x000fea0003800000 */
.L_x_6:
        /* <DEDUP_REMOVED lines=14> */
.L_x_14:


//--------------------- .text._Z11Compute_MinPiS_ji --------------------------
	.section	.text._Z11Compute_MinPiS_ji,"ax",@progbits
	.align	128
        .global         _Z11Compute_MinPiS_ji
        .type           _Z11Compute_MinPiS_ji,@function
        .size           _Z11Compute_MinPiS_ji,(.L_x_15 - _Z11Compute_MinPiS_ji)
        .other          _Z11Compute_MinPiS_ji,@"STO_CUDA_ENTRY STV_DEFAULT"
_Z11Compute_MinPiS_ji:
.text._Z11Compute_MinPiS_ji:
[----:B------:R-:W-:Y:S01]  /*0000*/  LDC R1, c[0x0][0x37c] ;  /* 0x0000df00ff017b82 */ /* 0x000fe20000000800 */
[----:B------:R-:W0:Y:S07]  /*0010*/  S2R R4, SR_TID.X ;  /* 0x0000000000047919 */ /* 0x000e2e0000002100 */
[----:B------:R-:W1:Y:S01]  /*0020*/  S2UR UR5, SR_CTAID.X ;  /* 0x00000000000579c3 */ /* 0x000e620000002500 */
[----:B------:R-:W2:Y:S01]  /*0030*/  LDCU.64 UR12, c[0x0][0x390] ;  /* 0x00007200ff0c77ac */ /* 0x000ea20008000a00 */
[----:B------:R-:W1:Y:S01]  /*0040*/  LDCU UR4, c[0x0][0x360] ;  /* 0x00006c00ff0477ac */ /* 0x000e620008000800 */
[----:B--2---:R-:W-:-:S02]  /*0050*/  UISETP.GE.AND UP0, UPT, UR13, 0x1, UPT ;  /* 0x000000010d00788c */ /* 0x004fc4000bf06270 */
[----:B-1----:R-:W-:-:S04]  /*0060*/  UIMAD UR5, UR5, UR4, URZ ;  /* 0x00000004050572a4 */ /* 0x002fc8000f8e02ff */
[----:B------:R-:W-:Y:S02]  /*0070*/  PLOP3.LUT P0, PT, PT, PT, UP0, 0x80, 0x8 ;  /* 0x000000000008781c */ /* 0x000fe40003f0f008 */
[----:B0-----:R-:W-:-:S04]  /*0080*/  IADD3 R0, PT, PT, R4, UR5, RZ ;  /* 0x0000000504007c10 */ /* 0x001fc8000fffe0ff */
[----:B------:R-:W-:-:S13]  /*0090*/  ISETP.GT.U32.OR P0, PT, R0, UR12, !P0 ;  /* 0x0000000c00007c0c */ /* 0x000fda000c704470 */
[----:B------:R-:W-:Y:S05]  /*00a0*/  @P0 EXIT ;  /* 0x000000000000094d */ /* 0x000fea0003800000 */
[----:B------:R-:W0:Y:S01]  /*00b0*/  LDC.64 R18, c[0x0][0x388] ;  /* 0x0000e200ff127b82 */ /* 0x000e220000000a00 */
[----:B------:R-:W1:Y:S01]  /*00c0*/  LDCU.64 UR10, c[0x0][0x358] ;  /* 0x00006b00ff0a77ac */ /* 0x000e620008000a00 */
[----:B0-----:R-:W-:-:S05]  /*00d0*/  IMAD.WIDE.U32 R18, R0, 0x4, R18 ;  /* 0x0000000400127825 */ /* 0x001fca00078e0012 */
[----:B-1----:R0:W5:Y:S01]  /*00e0*/  LDG.E R2, desc[UR10][R18.64] ;  /* 0x0000000a12027981 */ /* 0x002162000c1e1900 */
[----:B------:R-:W-:Y:S02]  /*00f0*/  UISETP.GE.U32.AND UP0, UPT, UR13, 0x10, UPT ;  /* 0x000000100d00788c */ /* 0x000fe4000bf06070 */
[----:B------:R-:W-:Y:S01]  /*0100*/  ULOP3.LUT UR8, UR13, 0xf, URZ, 0xc0, !UPT ;  /* 0x0000000f0d087892 */ /* 0x000fe2000f8ec0ff */
[----:B------:R-:W-:-:S06]  /*0110*/  UMOV UR4, URZ ;  /* 0x000000ff00047c82 */ /* 0x000fcc0008000000 */
[----:B0-----:R-:W-:Y:S05]  /*0120*/  BRA.U !UP0, `(.L_x_7) ;  /* 0x00000009085c7547 */ /* 0x001fea000b800000 */
[----:B------:R-:W-:Y:S01]  /*0130*/  IMAD.U32 R3, RZ, RZ, UR5 ;  /* 0x00000005ff037e24 */ /* 0x000fe2000f8e00ff */
[----:B------:R-:W-:Y:S01]  /*0140*/  MOV R21, UR12 ;  /* 0x0000000c00157c02 */ /* 0x000fe20008000f00 */
[----:B------:R-:W-:Y:S01]  /*0150*/  IMAD.U32 R16, RZ, RZ, UR12 ;  /* 0x0000000cff107e24 */ /* 0x000fe2000f8e00ff */
[----:B------:R-:W-:Y:S01]  /*0160*/  MOV R25, UR12 ;  /* 0x0000000c00197c02 */ /* 0x000fe20008000f00 */
[----:B------:R-:W-:Y:S01]  /*0170*/  IMAD.U32 R23, RZ, RZ, UR12 ;  /* 0x0000000cff177e24 */ /* 0x000fe2000f8e00ff */
[----:B------:R-:W-:Y:S01]  /*0180*/  IADD3 R4, PT, PT, R3, UR12, R4 ;  /* 0x0000000c03047c10 */ /* 0x000fe2000fffe004 */
[----:B------:R-:W-:Y:S01]  /*0190*/  IMAD.U32 R3, RZ, RZ, UR12 ;  /* 0x0000000cff037e24 */ /* 0x000fe2000f8e00ff */
[----:B------:R-:W-:Y:S01]  /*01a0*/  MOV R14, UR12 ;  /* 0x0000000c000e7c02 */ /* 0x000fe20008000f00 */
        /* <DEDUP_REMOVED lines=8> */
[----:B------:R-:W-:Y:S01]  /*0230*/  ULOP3.LUT UR4, UR13, 0x7ffffff0, URZ, 0xc0, !UPT ;  /* 0x7ffffff00d047892 */ /* 0x000fe2000f8ec0ff */
[----:B------:R-:W-:Y:S01]  /*0240*/  MOV R5, UR12 ;  /* 0x0000000c00057c02 */ /* 0x000fe20008000f00 */
[----:B------:R-:W-:Y:S01]  /*0250*/  VIADD R29, R0, 0x7 ;  /* 0x00000007001d7836 */ /* 0x000fe20000000000 */
[-C--:B------:R-:W-:Y:S01]  /*0260*/  LEA R3, R3, R0.reuse, 0x1 ;  /* 0x0000000003037211 */ /* 0x080fe200078e08ff */
[--C-:B------:R-:W-:Y:S01]  /*0270*/  IMAD R6, R21, 0x3, R0.reuse ;  /* 0x0000000315067824 */ /* 0x100fe200078e0200 */
[----:B------:R-:W-:Y:S01]  /*0280*/  LEA R5, R5, 0x10, 0x4 ;  /* 0x0000001005057811 */ /* 0x000fe200078e20ff */
[--C-:B------:R-:W-:Y:S01]  /*0290*/  IMAD R8, R23, 0x4, R0.reuse ;  /* 0x0000000417087824 */ /* 0x100fe200078e0200 */
[----:B------:R-:W-:Y:S01]  /*02a0*/  LEA R16, R16, R0, 0x3 ;  /* 0x0000000010107211 */ /* 0x000fe200078e18ff */
[--C-:B------:R-:W-:Y:S01]  /*02b0*/  IMAD R10, R25, 0x5, R0.reuse ;  /* 0x00000005190a7824 */ /* 0x100fe200078e0200 */
[----:B------:R-:W-:Y:S01]  /*02c0*/  UIADD3 UR6, UPT, UPT, -UR4, URZ, URZ ;  /* 0x000000ff04067290 */ /* 0x000fe2000fffe1ff */
[----:B------:R-:W-:-:S02]  /*02d0*/  IMAD R12, R27, 0x6, R0 ;  /* 0x000000061b0c7824 */ /* 0x000fc400078e0200 */
[--C-:B------:R-:W-:Y:S02]  /*02e0*/  IMAD R14, R14, 0x7, R0.reuse ;  /* 0x000000070e0e7824 */ /* 0x100fe400078e0200 */
[--C-:B------:R-:W-:Y:S02]  /*02f0*/  IMAD R28, R28, 0x9, R0.reuse ;  /* 0x000000091c1c7824 */ /* 0x100fe400078e0200 */
[--C-:B------:R-:W-:Y:S02]  /*0300*/  IMAD R7, R7, 0xa, R0.reuse ;  /* 0x0000000a07077824 */ /* 0x100fe400078e0200 */
[--C-:B------:R-:W-:Y:S02]  /*0310*/  IMAD R9, R9, 0xb, R0.reuse ;  /* 0x0000000b09097824 */ /* 0x100fe400078e0200 */
[--C-:B------:R-:W-:Y:S02]  /*0320*/  IMAD R11, R11, 0xc, R0.reuse ;  /* 0x0000000c0b0b7824 */ /* 0x100fe400078e0200 */
[----:B------:R-:W-:-:S02]  /*0330*/  IMAD R13, R13, 0xd, R0 ;  /* 0x0000000d0d0d7824 */ /* 0x000fc400078e0200 */
[--C-:B------:R-:W-:Y:S02]  /*0340*/  IMAD R15, R15, 0xe, R0.reuse ;  /* 0x0000000e0f0f7824 */ /* 0x100fe400078e0200 */
[----:B------:R-:W-:-:S07]  /*0350*/  IMAD R17, R17, 0xf, R0 ;  /* 0x0000000f11117824 */ /* 0x000fce00078e0200 */
.L_x_8:
[----:B0-----:R-:W0:Y:S01]  /*0360*/  LDC.64 R20, c[0x0][0x380] ;  /* 0x0000e000ff147b82 */ /* 0x001e220000000a00 */
[----:B------:R-:W-:-:S04]  /*0370*/  VIADD R23, R29, 0xfffffff9 ;  /* 0xfffffff91d177836 */ /* 0x000fc80000000000 */
[----:B0-----:R-:W-:-:S06]  /*0380*/  IMAD.WIDE.U32 R22, R23, 0x4, R20 ;  /* 0x0000000417167825 */ /* 0x001fcc00078e0014 */
[----:B------:R-:W2:Y:S01]  /*0390*/  LDG.E R22, desc[UR10][R22.64] ;  /* 0x0000000a16167981 */ /* 0x000ea2000c1e1900 */
[----:B------:R-:W-:-:S05]  /*03a0*/  IADD3 R25, PT, PT, R4, 0x1, RZ ;  /* 0x0000000104197810 */ /* 0x000fca0007ffe0ff */
[----:B------:R-:W-:Y:S01]  /*03b0*/  IMAD.WIDE.U32 R24, R25, 0x4, R20 ;  /* 0x0000000419187825 */ /* 0x000fe200078e0014 */
[----:B--2--5:R-:W-:-:S13]  /*03c0*/  ISETP.GT.AND P0, PT, R2, R22, PT ;  /* 0x000000160200720c */ /* 0x024fda0003f04270 */
[----:B------:R0:W-:Y:S04]  /*03d0*/  @P0 STG.E desc[UR10][R18.64], R22 ;  /* 0x0000001612000986 */ /* 0x0001e8000c10190a */
[----:B------:R-:W2:Y:S01]  /*03e0*/  LDG.E R24, desc[UR10][R24.64] ;  /* 0x0000000a18187981 */ /* 0x000ea2000c1e1900 */
[----:B------:R-:W-:Y:S01]  /*03f0*/  @P0 IMAD.MOV.U32 R2, RZ, RZ, R22 ;  /* 0x000000ffff020224 */ /* 0x000fe200078e0016 */
[----:B------:R-:W-:-:S05]  /*0400*/  IADD3 R27, PT, PT, R3, 0x2, RZ ;  /* 0x00000002031b7810 */ /* 0x000fca0007ffe0ff */
[----:B------:R-:W-:Y:S01]  /*0410*/  IMAD.WIDE.U32 R26, R27, 0x4, R20 ;  /* 0x000000041b1a7825 */ /* 0x000fe200078e0014 */
[----:B--2---:R-:W-:-:S13]  /*0420*/  ISETP.GT.AND P0, PT, R2, R24, PT ;  /* 0x000000180200720c */ /* 0x004fda0003f04270 */
[----:B------:R1:W-:Y:S04]  /*0430*/  @P0 STG.E desc[UR10][R18.64], R24 ;  /* 0x0000001812000986 */ /* 0x0003e8000c10190a */
[----:B------:R-:W2:Y:S01]  /*0440*/  LDG.E R26, desc[UR10][R26.64] ;  /* 0x0000000a1a1a7981 */ /* 0x000ea2000c1e1900 */
[----:B------:R-:W-:Y:S01]  /*0450*/  @P0 IMAD.MOV.U32 R2, RZ, RZ, R24 ;  /* 0x000000ffff020224 */ /* 0x000fe200078e0018 */
[----:B------:R-:W-:-:S05]  /*0460*/  IADD3 R23, PT, PT, R6, 0x3, RZ ;  /* 0x0000000306177810 */ /* 0x000fca0007ffe0ff */
[----:B0-----:R-:W-:Y:S01]  /*0470*/  IMAD.WIDE.U32 R22, R23, 0x4, R20 ;  /* 0x0000000417167825 */ /* 0x001fe200078e0014 */
[----:B--2---:R-:W-:-:S13]  /*0480*/  ISETP.GT.AND P0, PT, R2, R26, PT ;  /* 0x0000001a0200720c */ /* 0x004fda0003f04270 */
[----:B------:R0:W-:Y:S04]  /*0490*/  @P0 STG.E desc[UR10][R18.64], R26 ;  /* 0x0000001a12000986 */ /* 0x0001e8000c10190a */
[----:B------:R-:W2:Y:S01]  /*04a0*/  LDG.E R22, desc[UR10][R22.64] ;  /* 0x0000000a16167981 */ /* 0x000ea2000c1e1900 */
[----:B------:R-:W-:Y:S01]  /*04b0*/  @P0 IMAD.MOV.U32 R2, RZ, RZ, R26 ;  /* 0x000000ffff020224 */ /* 0x000fe200078e001a */
[----:B------:R-:W-:-:S05]  /*04c0*/  IADD3 R25, PT, PT, R8, 0x4, RZ ;  /* 0x0000000408197810 */ /* 0x000fca0007ffe0ff */
[----:B-1----:R-:W-:Y:S01]  /*04d0*/  IMAD.WIDE.U32 R24, R25, 0x4, R20 ;  /* 0x0000000419187825 */ /* 0x002fe200078e0014 */
        /* <DEDUP_REMOVED lines=70> */
[----:B------:R-:W-:Y:S01]  /*0940*/  UIADD3 UR6, UPT, UPT, UR6, 0x10, URZ ;  /* 0x0000001006067890 */ /* 0x000fe2000fffe0ff */
[C---:B------:R-:W-:Y:S01]  /*0950*/  IMAD.IADD R29, R5.reuse, 0x1, R29 ;  /* 0x00000001051d7824 */ /* 0x040fe200078e021d */
[C---:B------:R-:W-:Y:S01]  /*0960*/  IADD3 R4, PT, PT, R5.reuse, R4, RZ ;  /* 0x0000000405047210 */ /* 0x040fe20007ffe0ff */
[C---:B------:R-:W-:Y:S01]  /*0970*/  IMAD.IADD R3, R5.reuse, 0x1, R3 ;  /* 0x0000000105037824 */ /* 0x040fe200078e0203 */
[----:B------:R-:W-:Y:S01]  /*0980*/  UISETP.NE.AND UP0, UPT, UR6, URZ, UPT ;  /* 0x000000ff0600728c */ /* 0x000fe2000bf05270 */
[C---:B------:R-:W-:Y:S01]  /*0990*/  IADD3 R6, PT, PT, R5.reuse, R6, RZ ;  /* 0x0000000605067210 */ /* 0x040fe20007ffe0ff */
[C---:B------:R-:W-:Y:S01]  /*09a0*/  IMAD.IADD R8, R5.reuse, 0x1, R8 ;  /* 0x0000000105087824 */ /* 0x040fe200078e0208 */
        /* <DEDUP_REMOVED lines=10> */
[----:B------:R-:W-:-:S02]  /*0a50*/  IADD3 R17, PT, PT, R5, R17, RZ ;  /* 0x0000001105117210 */ /* 0x000fc40007ffe0ff */
[----:B--2---:R-:W-:-:S13]  /*0a60*/  ISETP.GT.AND P0, PT, R2, R21, PT ;  /* 0x000000150200720c */ /* 0x004fda0003f04270 */
[----:B------:R0:W-:Y:S01]  /*0a70*/  @P0 STG.E desc[UR10][R18.64], R21 ;  /* 0x0000001512000986 */ /* 0x0001e2000c10190a */
[----:B------:R-:W-:Y:S01]  /*0a80*/  @P0 MOV R2, R21 ;  /* 0x0000001500020202 */ /* 0x000fe20000000f00 */
[----:B------:R-:W-:Y:S06]  /*0a90*/  BRA.U UP0, `(.L_x_8) ;  /* 0xfffffff900307547 */ /* 0x000fec000b83ffff */
.L_x_7:
[----:B------:R-:W-:-:S13]  /*0aa0*/  ISETP.NE.AND P0, PT, RZ, UR8, PT ;  /* 0x00000008ff007c0c */ /* 0x000fda000bf05270 */
[----:B------:R-:W-:Y:S05]  /*0ab0*/  @!P0 EXIT ;  /* 0x000000000000894d */ /* 0x000fea0003800000 */
[----:B------:R-:W1:Y:S01]  /*0ac0*/  LDCU.64 UR6, c[0x0][0x390] ;  /* 0x00007200ff0677ac */ /* 0x000e620008000a00 */
[----:B------:R-:W-:-:S05]  /*0ad0*/  IMAD.U32 R3, RZ, RZ, UR8 ;  /* 0x00000008ff037e24 */ /* 0x000fca000f8e00ff */
[----:B------:R-:W-:Y:S01]  /*0ae0*/  ISETP.GE.U32.AND P0, PT, R3, 0x8, PT ;  /* 0x000000080300780c */ /* 0x000fe20003f06070 */
[----:B-1----:R-:W-:Y:S02]  /*0af0*/  ULOP3.LUT UR5, UR7, 0x7, URZ, 0xc0, !UPT ;  /* 0x0000000707057892 */ /* 0x002fe4000f8ec0ff */
[----:B------:R-:W-:-:S10]  /*0b00*/  UIADD3 UR6, UPT, UPT, UR6, 0x1, URZ ;  /* 0x0000000106067890 */ /* 0x000fd4000fffe0ff */
[----:B------:R-:W-:Y:S05]  /*0b10*/  @!P0 BRA `(.L_x_9) ;  /* 0x0000000000cc8947 */ /* 0x000fea0003800000 */
[----:B------:R-:W1:Y:S01]  /*0b20*/  LDC.64 R4, c[0x0][0x380] ;  /* 0x0000e000ff047b82 */ /* 0x000e620000000a00 */
[----:B------:R-:W-:-:S05]  /*0b30*/  MOV R3, UR6 ;  /* 0x0000000600037c02 */ /* 0x000fca0008000f00 */
[----:B------:R-:W-:-:S04]  /*0b40*/  IMAD R3, R3, UR4, R0 ;  /* 0x0000000403037c24 */ /* 0x000fc8000f8e0200 */
[----:B-1----:R-:W-:-:S06]  /*0b50*/  IMAD.WIDE.U32 R6, R3, 0x4, R4 ;  /* 0x0000000403067825 */ /* 0x002fcc00078e0004 */
[----:B------:R-:W2:Y:S01]  /*0b60*/  LDG.E R7, desc[UR10][R6.64] ;  /* 0x0000000a06077981 */ /* 0x000ea2000c1e1900 */
[----:B------:R-:W-:-:S04]  /*0b70*/  VIADD R3, R3, UR6 ;  /* 0x0000000603037c36 */ /* 0x000fc80008000000 */
[----:B------:R-:W-:Y:S01]  /*0b80*/  IMAD.WIDE.U32 R8, R3, 0x4, R4 ;  /* 0x0000000403087825 */ /* 0x000fe200078e0004 */
[----:B--2--5:R-:W-:-:S13]  /*0b90*/  ISETP.GT.AND P0, PT, R2, R7, PT ;  /* 0x000000070200720c */ /* 0x024fda0003f04270 */
[----:B------:R1:W-:Y:S04]  /*0ba0*/  @P0 STG.E desc[UR10][R18.64], R7 ;  /* 0x0000000712000986 */ /* 0x0003e8000c10190a */
[----:B------:R-:W2:Y:S01]  /*0bb0*/  LDG.E R9, desc[UR10][R8.64] ;  /* 0x0000000a08097981 */ /* 0x000ea2000c1e1900 */
[----:B------:R-:W-:Y:S01]  /*0bc0*/  @P0 MOV R2, R7 ;  /* 0x0000000700020202 */ /* 0x000fe20000000f00 */
[----:B------:R-:W-:-:S04]  /*0bd0*/  VIADD R3, R3, UR6 ;  /* 0x0000000603037c36 */ /* 0x000fc80008000000 */
[----:B------:R-:W-:Y:S01]  /*0be0*/  IMAD.WIDE.U32 R10, R3, 0x4, R4 ;  /* 0x00000004030a7825 */ /* 0x000fe200078e0004 */
[----:B--2---:R-:W-:-:S13]  /*0bf0*/  ISETP.GT.AND P0, PT, R2, R9, PT ;  /* 0x000000090200720c */ /* 0x004fda0003f04270 */
[----:B------:R2:W-:Y:S04]  /*0c00*/  @P0 STG.E desc[UR10][R18.64], R9 ;  /* 0x0000000912000986 */ /* 0x0005e8000c10190a */
[----:B------:R-:W3:Y:S01]  /*0c10*/  LDG.E R11, desc[UR10][R10.64] ;  /* 0x0000000a0a0b7981 */ /* 0x000ee2000c1e1900 */
[----:B------:R-:W-:Y:S01]  /*0c20*/  @P0 MOV R2, R9 ;  /* 0x0000000900020202 */ /* 0x000fe20000000f00 */
[----:B------:R-:W-:-:S04]  /*0c30*/  VIADD R3, R3, UR6 ;  /* 0x0000000603037c36 */ /* 0x000fc80008000000 */
[----:B-1----:R-:W-:Y:S01]  /*0c40*/  IMAD.WIDE.U32 R6, R3, 0x4, R4 ;  /* 0x0000000403067825 */ /* 0x002fe200078e0004 */
[----:B---3--:R-:W-:-:S13]  /*0c50*/  ISETP.GT.AND P0, PT, R2, R11, PT ;  /* 0x0000000b0200720c */ /* 0x008fda0003f04270 */
[----:B------:R1:W-:Y:S04]  /*0c60*/  @P0 STG.E desc[UR10][R18.64], R11 ;  /* 0x0000000b12000986 */ /* 0x0003e8000c10190a */
[----:B------:R-:W3:Y:S01]  /*0c70*/  LDG.E R7, desc[UR10][R6.64] ;  /* 0x0000000a06077981 */ /* 0x000ee2000c1e1900 */
[----:B------:R-:W-:Y:S01]  /*0c80*/  @P0 MOV R2, R11 ;  /* 0x0000000b00020202 */ /* 0x000fe20000000f00 */
[----:B------:R-:W-:-:S04]  /*0c90*/  VIADD R3, R3, UR6 ;  /* 0x0000000603037c36 */ /* 0x000fc80008000000 */
[----:B--2---:R-:W-:Y:S01]  /*0ca0*/  IMAD.WIDE.U32 R8, R3, 0x4, R4 ;  /* 0x0000000403087825 */ /* 0x004fe200078e0004 */
[----:B---3--:R-:W-:-:S13]  /*0cb0*/  ISETP.GT.AND P0, PT, R2, R7, PT ;  /* 0x000000070200720c */ /* 0x008fda0003f04270 */
        /* <DEDUP_REMOVED lines=8> */
[----:B------:R-:W-:Y:S02]  /*0d40*/  @P0 MOV R2, R9 ;  /* 0x0000000900020202 */ /* 0x000fe40000000f00 */
[----:B------:R-:W-:-:S05]  /*0d50*/  IADD3 R3, PT, PT, R3, UR6, RZ ;  /* 0x0000000603037c10 */ /* 0x000fca000fffe0ff */
[----:B--2---:R-:W-:Y:S01]  /*0d60*/  IMAD.WIDE.U32 R6, R3, 0x4, R4 ;  /* 0x0000000403067825 */ /* 0x004fe200078e0004 */
[----:B---3--:R-:W-:-:S13]  /*0d70*/  ISETP.GT.AND P0, PT, R2, R11, PT ;  /* 0x0000000b0200720c */ /* 0x008fda0003f04270 */
[----:B------:R1:W-:Y:S04]  /*0d80*/  @P0 STG.E desc[UR10][R18.64], R11 ;  /* 0x0000000b12000986 */ /* 0x0003e8000c10190a */
[----:B------:R-:W2:Y:S01]  /*0d90*/  LDG.E R7, desc[UR10][R6.64] ;  /* 0x0000000a06077981 */ /* 0x000ea2000c1e1900 */
[----:B------:R-:W-:Y:S01]  /*0da0*/  @P0 IMAD.MOV.U32 R2, RZ, RZ, R11 ;  /* 0x000000ffff020224 */ /* 0x000fe200078e000b */
[----:B------:R-:W-:-:S05]  /*0db0*/  IADD3 R3, PT, PT, R3, UR6, RZ ;  /* 0x0000000603037c10 */ /* 0x000fca000fffe0ff */
[----:B------:R-:W-:Y:S01]  /*0dc0*/  IMAD.WIDE.U32 R4, R3, 0x4, R4 ;  /* 0x0000000403047825 */ /* 0x000fe200078e0004 */
[----:B--2---:R-:W-:-:S13]  /*0dd0*/  ISETP.GT.AND P0, PT, R2, R7, PT ;  /* 0x000000070200720c */ /* 0x004fda0003f04270 */
[----:B------:R1:W-:Y:S04]  /*0de0*/  @P0 STG.E desc[UR10][R18.64], R7 ;  /* 0x0000000712000986 */ /* 0x0003e8000c10190a */
[----:B------:R-:W2:Y:S01]  /*0df0*/  LDG.E R5, desc[UR10][R4.64] ;  /* 0x0000000a04057981 */ /* 0x000ea2000c1e1900 */
[----:B------:R-:W-:Y:S01]  /*0e00*/  @P0 MOV R2, R7 ;  /* 0x0000000700020202 */ /* 0x000fe20000000f00 */
[----:B------:R-:W-:-:S03]  /*0e10*/  UIADD3 UR4, UPT, UPT, UR4, 0x8, URZ ;  /* 0x0000000804047890 */ /* 0x000fc6000fffe0ff */
[----:B--2---:R-:W-:-:S13]  /*0e20*/  ISETP.GT.AND P0, PT, R2, R5, PT ;  /* 0x000000050200720c */ /* 0x004fda0003f04270 */
[----:B------:R1:W-:Y:S01]  /*0e30*/  @P0 STG.E desc[UR10][R18.64], R5 ;  /* 0x0000000512000986 */ /* 0x0003e2000c10190a */
[----:B------:R-:W-:-:S07]  /*0e40*/  @P0 IMAD.MOV.U32 R2, RZ, RZ, R5 ;  /* 0x000000ffff020224 */ /* 0x000fce00078e0005 */
.L_x_9:
[----:B------:R-:W-:-:S13]  /*0e50*/  ISETP.NE.AND P0, PT, RZ, UR5, PT ;  /* 0x00000005ff007c0c */ /* 0x000fda000bf05270 */
[----:B------:R-:W-:Y:S05]  /*0e60*/  @!P0 EXIT ;  /* 0x000000000000894d */ /* 0x000fea0003800000 */
[----:B------:R-:W-:Y:S02]  /*0e70*/  UISETP.GE.U32.AND UP0, UPT, UR5, 0x4, UPT ;  /* 0x000000040500788c */ /* 0x000fe4000bf06070 */
[----:B------:R-:W-:-:S07]  /*0e80*/  ULOP3.LUT UR5, UR7, 0x3, URZ, 0xc0, !UPT ;  /* 0x0000000307057892 */ /* 0x000fce000f8ec0ff */
[----:B------:R-:W-:Y:S05]  /*0e90*/  BRA.U !UP0, `(.L_x_10) ;  /* 0x00000001086c7547 */ /* 0x000fea000b800000 */
[----:B-1----:R-:W1:Y:S01]  /*0ea0*/  LDC.64 R4, c[0x0][0x380] ;  /* 0x0000e000ff047b82 */ /* 0x002e620000000a00 */
[----:B------:R-:W-:-:S05]  /*0eb0*/  MOV R3, UR6 ;  /* 0x0000000600037c02 */ /* 0x000fca0008000f00 */
[----:B------:R-:W-:-:S04]  /*0ec0*/  IMAD R3, R3, UR4, R0 ;  /* 0x0000000403037c24 */ /* 0x000fc8000f8e0200 */
[----:B-1----:R-:W-:-:S06]  /*0ed0*/  IMAD.WIDE.U32 R6, R3, 0x4, R4 ;  /* 0x0000000403067825 */ /* 0x002fcc00078e0004 */
[----:B------:R-:W2:Y:S01]  /*0ee0*/  LDG.E R7, desc[UR10][R6.64] ;  /* 0x0000000a06077981 */ /* 0x000ea2000c1e1900 */
[----:B------:R-:W-:-:S05]  /*0ef0*/  IADD3 R3, PT, PT, R3, UR6, RZ ;  /* 0x0000000603037c10 */ /* 0x000fca000fffe0ff */
[----:B------:R-:W-:Y:S01]  /*0f00*/  IMAD.WIDE.U32 R8, R3, 0x4, R4 ;  /* 0x0000000403087825 */ /* 0x000fe200078e0004 */
[----:B--2--5:R-:W-:-:S13]  /*0f10*/  ISETP.GT.AND P0, PT, R2, R7, PT ;  /* 0x000000070200720c */ /* 0x024fda0003f04270 */
[----:B------:R2:W-:Y:S04]  /*0f20*/  @P0 STG.E desc[UR10][R18.64], R7 ;  /* 0x0000000712000986 */ /* 0x0005e8000c10190a */
[----:B------:R-:W3:Y:S01]  /*0f30*/  LDG.E R9, desc[UR10][R8.64] ;  /* 0x0000000a08097981 */ /* 0x000ee2000c1e1900 */
[----:B------:R-:W-:Y:S01]  /*0f40*/  @P0 IMAD.MOV.U32 R2, RZ, RZ, R7 ;  /* 0x000000ffff020224 */ /* 0x000fe200078e0007 */
[----:B------:R-:W-:-:S05]  /*0f50*/  IADD3 R3, PT, PT, R3, UR6, RZ ;  /* 0x0000000603037c10 */ /* 0x000fca000fffe0ff */
[----:B------:R-:W-:Y:S01]  /*0f60*/  IMAD.WIDE.U32 R10, R3, 0x4, R4 ;  /* 0x00000004030a7825 */ /* 0x000fe200078e0004 */
[----:B---3--:R-:W-:-:S13]  /*0f70*/  ISETP.GT.AND P0, PT, R2, R9, PT ;  /* 0x000000090200720c */ /* 0x008fda0003f04270 */
[----:B------:R2:W-:Y:S04]  /*0f80*/  @P0 STG.E desc[UR10][R18.64], R9 ;  /* 0x0000000912000986 */ /* 0x0005e8000c10190a */
[----:B------:R-:W3:Y:S01]  /*0f90*/  LDG.E R11, desc[UR10][R10.64] ;  /* 0x0000000a0a0b7981 */ /* 0x000ee2000c1e1900 */
[----:B------:R-:W-:Y:S01]  /*0fa0*/  @P0 MOV R2, R9 ;  /* 0x0000000900020202 */ /* 0x000fe20000000f00 */
[----:B------:R-:W-:-:S04]  /*0fb0*/  VIADD R3, R3, UR6 ;  /* 0x0000000603037c36 */ /* 0x000fc80008000000 */
[----:B------:R-:W-:Y:S01]  /*0fc0*/  IMAD.WIDE.U32 R4, R3, 0x4, R4 ;  /* 0x0000000403047825 */ /* 0x000fe200078e0004 */
[----:B---3--:R-:W-:-:S13]  /*0fd0*/  ISETP.GT.AND P0, PT, R2, R11, PT ;  /* 0x0000000b0200720c */ /* 0x008fda0003f04270 */
[----:B------:R2:W-:Y:S04]  /*0fe0*/  @P0 STG.E desc[UR10][R18.64], R11 ;  /* 0x0000000b12000986 */ /* 0x0005e8000c10190a */
[----:B------:R-:W3:Y:S01]  /*0ff0*/  LDG.E R5, desc[UR10][R4.64] ;  /* 0x0000000a04057981 */ /* 0x000ee2000c1e1900 */
[----:B------:R-:W-:Y:S01]  /*1000*/  @P0 MOV R2, R11 ;  /* 0x0000000b00020202 */ /* 0x000fe20000000f00 */
[----:B------:R-:W-:-:S03]  /*1010*/  UIADD3 UR4, UPT, UPT, UR4, 0x4, URZ ;  /* 0x0000000404047890 */ /* 0x000fc6000fffe0ff */
[----:B---3--:R-:W-:-:S13]  /*1020*/  ISETP.GT.AND P0, PT, R2, R5, PT ;  /* 0x000000050200720c */ /* 0x008fda0003f04270 */
[----:B------:R2:W-:Y:S01]  /*1030*/  @P0 STG.E desc[UR10][R18.64], R5 ;  /* 0x0000000512000986 */ /* 0x0005e2000c10190a */
[----:B------:R-:W-:-:S07]  /*1040*/  @P0 MOV R2, R5 ;  /* 0x0000000500020202 */ /* 0x000fce0000000f00 */
.L_x_10:
[----:B------:R-:W-:-:S13]  /*1050*/  ISETP.NE.AND P0, PT, RZ, UR5, PT ;  /* 0x00000005ff007c0c */ /* 0x000fda000bf05270 */
[----:B------:R-:W-:Y:S05]  /*1060*/  @!P0 EXIT ;  /* 0x000000000000894d */ /* 0x000fea0003800000 */
[----:B-12---:R-:W1:Y:S01]  /*1070*/  LDC.64 R6, c[0x0][0x380] ;  /* 0x0000e000ff067b82 */ /* 0x006e620000000a00 */
[----:B------:R-:W-:Y:S01]  /*1080*/  IMAD.U32 R3, RZ, RZ, UR6 ;  /* 0x00000006ff037e24 */ /* 0x000fe2000f8e00ff */
[----:B------:R-:W-:-:S03]  /*1090*/  UIADD3 UR5, UPT, UPT, -UR5, URZ, URZ ;  /* 0x000000ff05057290 */ /* 0x000fc6000fffe1ff */
[----:B------:R-:W-:-:S09]  /*10a0*/  IMAD R3, R3, UR4, R0 ;  /* 0x0000000403037c24 */ /* 0x000fd2000f8e0200 */
.L_x_11:
[----:B-12---:R-:W-:-:S06]  /*10b0*/  IMAD.WIDE.U32 R4, R3, 0x4, R6 ;  /* 0x0000000403047825 */ /* 0x006fcc00078e0006 */
[----:B------:R-:W2:Y:S01]  /*10c0*/  LDG.E R5, desc[UR10][R4.64] ;  /* 0x0000000a04057981 */ /* 0x000ea2000c1e1900 */
[----:B------:R-:W-:Y:S01]  /*10d0*/  UIADD3 UR5, UPT, UPT, UR5, 0x1, URZ ;  /* 0x0000000105057890 */ /* 0x000fe2000fffe0ff */
[----:B------:R-:W-:-:S03]  /*10e0*/  IADD3 R3, PT, PT, R3, UR6, RZ ;  /* 0x0000000603037c10 */ /* 0x000fc6000fffe0ff */
[----:B------:R-:W-:Y:S01]  /*10f0*/  UISETP.NE.AND UP0, UPT, UR5, URZ, UPT ;  /* 0x000000ff0500728c */ /* 0x000fe2000bf05270 */
[----:B--2--5:R-:W-:-:S13]  /*1100*/  ISETP.GT.AND P0, PT, R2, R5, PT ;  /* 0x000000050200720c */ /* 0x024fda0003f04270 */
[----:B------:R2:W-:Y:S01]  /*1110*/  @P0 STG.E desc[UR10][R18.64], R5 ;  /* 0x0000000512000986 */ /* 0x0005e2000c10190a */
[----:B------:R-:W-:Y:S01]  /*1120*/  @P0 MOV R2, R5 ;  /* 0x0000000500020202 */ /* 0x000fe20000000f00 */
[----:B------:R-:W-:Y:S06]  /*1130*/  BRA.U UP0, `(.L_x_11) ;  /* 0xfffffffd00dc7547 */ /* 0x000fec000b83ffff */
[----:B------:R-:W-:Y:S05]  /*1140*/  EXIT ;  /* 0x000000000000794d */ /* 0x000fea0003800000 */
.L_x_12:
        /* <DEDUP_REMOVED lines=11> */
.L_x_15:


//--------------------- .nv.shared.reserved.0     --------------------------
	.section	.nv.shared.reserved.0,"aw",@nobits
	.weak		__nv_reservedSMEM_offset_0_alias
	.size		__nv_reservedSMEM_offset_0_alias, 0, 64
	.other		__nv_reservedSMEM_offset_0_alias,@"STO_CUDA_RESERVED_SHARED STV_DEFAULT"
__nv_reservedSMEM_offset_0_alias:
	.zero		0
	.zero		64


//--------------------- .nv.constant0._Z13accumulate_bcjPdS_Pij --------------------------
	.section	.nv.constant0._Z13accumulate_bcjPdS_Pij,"a",@progbits
	.sectionflags	@""
	.align	4
.nv.constant0._Z13accumulate_bcjPdS_Pij:
	.zero		932


//--------------------- .nv.constant0._Z10Compute_OrPbS_ji --------------------------
	.section	.nv.constant0._Z10Compute_OrPbS_ji,"a",@progbits
	.sectionflags	@""
	.align	4
.nv.constant0._Z10Compute_OrPbS_ji:
	.zero		920


//--------------------- .nv.constant0._Z11Compute_MinPiS_ji --------------------------
	.section	.nv.constant0._Z11Compute_MinPiS_ji,"a",@progbits
	.sectionflags	@""
	.align	4
.nv.constant0._Z11Compute_MinPiS_ji:
	.zero		920


//--------------------- SYMBOLS --------------------------

	.type		.nv.reservedSmem.offset0,@object
	.size		.nv.reservedSmem.offset0,0x4
